//
// Generated by NVIDIA NVVM Compiler
//
// Compiler Build ID: CL-36424714
// Cuda compilation tools, release 13.0, V13.0.88
// Based on NVVM 20.0.0
//

.version 9.0
.target sm_100
.address_size 64

	// .globl	_Z20untiled_convolution1PdS_S_iiii
.extern .shared .align 16 .b8 ti[];

.visible .entry _Z20untiled_convolution1PdS_S_iiii(
	.param .u64 .ptr .align 1 _Z20untiled_convolution1PdS_S_iiii_param_0,
	.param .u64 .ptr .align 1 _Z20untiled_convolution1PdS_S_iiii_param_1,
	.param .u64 .ptr .align 1 _Z20untiled_convolution1PdS_S_iiii_param_2,
	.param .u32 _Z20untiled_convolution1PdS_S_iiii_param_3,
	.param .u32 _Z20untiled_convolution1PdS_S_iiii_param_4,
	.param .u32 _Z20untiled_convolution1PdS_S_iiii_param_5,
	.param .u32 _Z20untiled_convolution1PdS_S_iiii_param_6
)
{
	.reg .pred 	%p<91>;
	.reg .b32 	%r<93>;
	.reg .b64 	%rd<26>;
	.reg .b64 	%fd<101>;

	ld.param.u64 	%rd10, [_Z20untiled_convolution1PdS_S_iiii_param_0];
	ld.param.u64 	%rd11, [_Z20untiled_convolution1PdS_S_iiii_param_1];
	ld.param.u32 	%r41, [_Z20untiled_convolution1PdS_S_iiii_param_3];
	ld.param.u32 	%r42, [_Z20untiled_convolution1PdS_S_iiii_param_4];
	ld.param.u32 	%r44, [_Z20untiled_convolution1PdS_S_iiii_param_5];
	ld.param.u32 	%r43, [_Z20untiled_convolution1PdS_S_iiii_param_6];
	cvta.to.global.u64 	%rd1, %rd10;
	cvta.to.global.u64 	%rd2, %rd11;
	mov.u32 	%r1, %ctaid.x;
	mov.u32 	%r2, %ctaid.y;
	mov.u32 	%r3, %tid.y;
	mov.u32 	%r45, %nctaid.x;
	mad.lo.s32 	%r4, %r2, %r45, %r1;
	setp.ge.s32 	%p2, %r4, %r44;
	@%p2 bra 	$L__BB0_47;
	mov.u32 	%r46, %tid.x;
	setp.lt.s32 	%p3, %r43, 1;
	mov.u32 	%r47, %ntid.x;
	mad.lo.s32 	%r5, %r1, %r47, %r46;
	shr.u32 	%r6, %r43, 1;
	sub.s32 	%r7, %r5, %r6;
	mov.f64 	%fd79, 0d0000000000000000;
	@%p3 bra 	$L__BB0_46;
	and.b32  	%r8, %r43, 7;
	and.b32  	%r9, %r43, 3;
	and.b32  	%r10, %r43, 2147483640;
	neg.s32 	%r11, %r10;
	mul.lo.s32 	%r12, %r43, 3;
	add.s32 	%r13, %r7, 3;
	mul.lo.s32 	%r14, %r43, %r4;
	mov.u32 	%r50, %ntid.y;
	mad.lo.s32 	%r51, %r2, %r50, %r3;
	sub.s32 	%r15, %r51, %r6;
	mov.f64 	%fd79, 0d0000000000000000;
	mov.b32 	%r84, 0;
$L__BB0_3:
	mov.b32 	%r85, 0;
$L__BB0_4:
	setp.lt.u32 	%p4, %r43, 8;
	add.s32 	%r54, %r15, %r85;
	setp.gt.s32 	%p5, %r54, -1;
	setp.lt.s32 	%p6, %r54, %r42;
	and.pred  	%p1, %p5, %p6;
	add.s32 	%r18, %r85, %r14;
	mul.lo.s32 	%r19, %r18, %r43;
	mul.lo.s32 	%r20, %r54, %r41;
	mov.b32 	%r91, 0;
	@%p4 bra 	$L__BB0_23;
	mad.lo.s32 	%r88, %r12, %r18, %r84;
	add.s32 	%r55, %r7, %r20;
	mad.lo.s32 	%r86, %r55, 3, %r84;
	mov.u32 	%r87, %r13;
	mov.u32 	%r89, %r11;
$L__BB0_6:
	.pragma "nounroll";
	add.s32 	%r56, %r87, -3;
	setp.gt.s32 	%p7, %r56, -1;
	setp.lt.s32 	%p8, %r56, %r41;
	and.pred  	%p9, %p7, %p8;
	and.pred  	%p10, %p9, %p1;
	mul.wide.s32 	%rd12, %r88, 8;
	add.s64 	%rd3, %rd2, %rd12;
	mul.wide.s32 	%rd13, %r86, 8;
	add.s64 	%rd4, %rd1, %rd13;
	not.pred 	%p11, %p10;
	@%p11 bra 	$L__BB0_8;
	ld.global.f64 	%fd44, [%rd3];
	ld.global.f64 	%fd45, [%rd4];
	fma.rn.f64 	%fd79, %fd44, %fd45, %fd79;
$L__BB0_8:
	add.s32 	%r57, %r87, -2;
	setp.gt.s32 	%p12, %r57, -1;
	setp.lt.s32 	%p13, %r57, %r41;
	and.pred  	%p14, %p12, %p13;
	and.pred  	%p15, %p14, %p1;
	not.pred 	%p16, %p15;
	@%p16 bra 	$L__BB0_10;
	ld.global.f64 	%fd46, [%rd3+24];
	ld.global.f64 	%fd47, [%rd4+24];
	fma.rn.f64 	%fd79, %fd46, %fd47, %fd79;
$L__BB0_10:
	add.s32 	%r58, %r87, -1;
	setp.gt.s32 	%p17, %r58, -1;
	setp.lt.s32 	%p18, %r58, %r41;
	and.pred  	%p19, %p17, %p18;
	and.pred  	%p20, %p19, %p1;
	not.pred 	%p21, %p20;
	@%p21 bra 	$L__BB0_12;
	ld.global.f64 	%fd48, [%rd3+48];
	ld.global.f64 	%fd49, [%rd4+48];
	fma.rn.f64 	%fd79, %fd48, %fd49, %fd79;
$L__BB0_12:
	setp.gt.s32 	%p22, %r87, -1;
	setp.lt.s32 	%p23, %r87, %r41;
	and.pred  	%p24, %p22, %p23;
	and.pred  	%p25, %p24, %p1;
	not.pred 	%p26, %p25;
	@%p26 bra 	$L__BB0_14;
	ld.global.f64 	%fd50, [%rd3+72];
	ld.global.f64 	%fd51, [%rd4+72];
	fma.rn.f64 	%fd79, %fd50, %fd51, %fd79;
$L__BB0_14:
	add.s32 	%r59, %r87, 1;
	setp.gt.s32 	%p27, %r59, -1;
	setp.lt.s32 	%p28, %r59, %r41;
	and.pred  	%p29, %p27, %p28;
	and.pred  	%p30, %p29, %p1;
	not.pred 	%p31, %p30;
	@%p31 bra 	$L__BB0_16;
	ld.global.f64 	%fd52, [%rd3+96];
	ld.global.f64 	%fd53, [%rd4+96];
	fma.rn.f64 	%fd79, %fd52, %fd53, %fd79;
$L__BB0_16:
	add.s32 	%r60, %r87, 2;
	setp.gt.s32 	%p32, %r60, -1;
	setp.lt.s32 	%p33, %r60, %r41;
	and.pred  	%p34, %p32, %p33;
	and.pred  	%p35, %p34, %p1;
	not.pred 	%p36, %p35;
	@%p36 bra 	$L__BB0_18;
	ld.global.f64 	%fd54, [%rd3+120];
	ld.global.f64 	%fd55, [%rd4+120];
	fma.rn.f64 	%fd79, %fd54, %fd55, %fd79;
$L__BB0_18:
	add.s32 	%r61, %r87, 3;
	setp.gt.s32 	%p37, %r61, -1;
	setp.lt.s32 	%p38, %r61, %r41;
	and.pred  	%p39, %p37, %p38;
	and.pred  	%p40, %p39, %p1;
	not.pred 	%p41, %p40;
	@%p41 bra 	$L__BB0_20;
	ld.global.f64 	%fd56, [%rd3+144];
	ld.global.f64 	%fd57, [%rd4+144];
	fma.rn.f64 	%fd79, %fd56, %fd57, %fd79;
$L__BB0_20:
	add.s32 	%r62, %r87, 4;
	setp.gt.s32 	%p42, %r62, -1;
	setp.lt.s32 	%p43, %r62, %r41;
	and.pred  	%p44, %p42, %p43;
	and.pred  	%p45, %p44, %p1;
	not.pred 	%p46, %p45;
	@%p46 bra 	$L__BB0_22;
	ld.global.f64 	%fd58, [%rd3+168];
	ld.global.f64 	%fd59, [%rd4+168];
	fma.rn.f64 	%fd79, %fd58, %fd59, %fd79;
$L__BB0_22:
	add.s32 	%r89, %r89, 8;
	add.s32 	%r88, %r88, 24;
	add.s32 	%r87, %r87, 8;
	add.s32 	%r86, %r86, 24;
	setp.ne.s32 	%p47, %r89, 0;
	mov.u32 	%r91, %r10;
	@%p47 bra 	$L__BB0_6;
$L__BB0_23:
	setp.eq.s32 	%p48, %r8, 0;
	@%p48 bra 	$L__BB0_44;
	add.s32 	%r63, %r8, -1;
	setp.lt.u32 	%p49, %r63, 3;
	@%p49 bra 	$L__BB0_34;
	add.s32 	%r32, %r7, %r91;
	setp.gt.s32 	%p50, %r32, -1;
	setp.lt.s32 	%p51, %r32, %r41;
	and.pred  	%p52, %p50, %p51;
	and.pred  	%p53, %p52, %p1;
	add.s32 	%r64, %r19, %r91;
	mad.lo.s32 	%r65, %r64, 3, %r84;
	mul.wide.s32 	%rd14, %r65, 8;
	add.s64 	%rd5, %rd2, %rd14;
	add.s32 	%r66, %r32, %r20;
	mad.lo.s32 	%r67, %r66, 3, %r84;
	mul.wide.s32 	%rd15, %r67, 8;
	add.s64 	%rd6, %rd1, %rd15;
	not.pred 	%p54, %p53;
	@%p54 bra 	$L__BB0_27;
	ld.global.f64 	%fd61, [%rd5];
	ld.global.f64 	%fd62, [%rd6];
	fma.rn.f64 	%fd79, %fd61, %fd62, %fd79;
$L__BB0_27:
	add.s32 	%r68, %r32, 1;
	setp.gt.s32 	%p55, %r68, -1;
	setp.lt.s32 	%p56, %r68, %r41;
	and.pred  	%p57, %p55, %p56;
	and.pred  	%p58, %p57, %p1;
	not.pred 	%p59, %p58;
	@%p59 bra 	$L__BB0_29;
	ld.global.f64 	%fd63, [%rd5+24];
	ld.global.f64 	%fd64, [%rd6+24];
	fma.rn.f64 	%fd79, %fd63, %fd64, %fd79;
$L__BB0_29:
	add.s32 	%r69, %r32, 2;
	setp.gt.s32 	%p60, %r69, -1;
	setp.lt.s32 	%p61, %r69, %r41;
	and.pred  	%p62, %p60, %p61;
	and.pred  	%p63, %p62, %p1;
	not.pred 	%p64, %p63;
	@%p64 bra 	$L__BB0_31;
	ld.global.f64 	%fd65, [%rd5+48];
	ld.global.f64 	%fd66, [%rd6+48];
	fma.rn.f64 	%fd79, %fd65, %fd66, %fd79;
$L__BB0_31:
	add.s32 	%r70, %r32, 3;
	setp.gt.s32 	%p65, %r70, -1;
	setp.lt.s32 	%p66, %r70, %r41;
	and.pred  	%p67, %p65, %p66;
	and.pred  	%p68, %p67, %p1;
	not.pred 	%p69, %p68;
	@%p69 bra 	$L__BB0_33;
	ld.global.f64 	%fd67, [%rd5+72];
	ld.global.f64 	%fd68, [%rd6+72];
	fma.rn.f64 	%fd79, %fd67, %fd68, %fd79;
$L__BB0_33:
	add.s32 	%r91, %r91, 4;
$L__BB0_34:
	setp.eq.s32 	%p70, %r9, 0;
	@%p70 bra 	$L__BB0_44;
	setp.eq.s32 	%p71, %r9, 1;
	@%p71 bra 	$L__BB0_41;
	add.s32 	%r35, %r7, %r91;
	setp.gt.s32 	%p72, %r35, -1;
	setp.lt.s32 	%p73, %r35, %r41;
	and.pred  	%p74, %p72, %p73;
	and.pred  	%p75, %p74, %p1;
	add.s32 	%r71, %r19, %r91;
	mad.lo.s32 	%r72, %r71, 3, %r84;
	mul.wide.s32 	%rd16, %r72, 8;
	add.s64 	%rd7, %rd2, %rd16;
	add.s32 	%r73, %r35, %r20;
	mad.lo.s32 	%r74, %r73, 3, %r84;
	mul.wide.s32 	%rd17, %r74, 8;
	add.s64 	%rd8, %rd1, %rd17;
	not.pred 	%p76, %p75;
	@%p76 bra 	$L__BB0_38;
	ld.global.f64 	%fd70, [%rd7];
	ld.global.f64 	%fd71, [%rd8];
	fma.rn.f64 	%fd79, %fd70, %fd71, %fd79;
$L__BB0_38:
	add.s32 	%r75, %r35, 1;
	setp.gt.s32 	%p77, %r75, -1;
	setp.lt.s32 	%p78, %r75, %r41;
	and.pred  	%p79, %p77, %p78;
	and.pred  	%p80, %p79, %p1;
	not.pred 	%p81, %p80;
	@%p81 bra 	$L__BB0_40;
	ld.global.f64 	%fd72, [%rd7+24];
	ld.global.f64 	%fd73, [%rd8+24];
	fma.rn.f64 	%fd79, %fd72, %fd73, %fd79;
$L__BB0_40:
	add.s32 	%r91, %r91, 2;
$L__BB0_41:
	and.b32  	%r76, %r43, 1;
	setp.eq.b32 	%p82, %r76, 1;
	not.pred 	%p83, %p82;
	@%p83 bra 	$L__BB0_44;
	add.s32 	%r38, %r7, %r91;
	setp.gt.s32 	%p84, %r38, -1;
	setp.lt.s32 	%p85, %r38, %r41;
	and.pred  	%p86, %p84, %p85;
	and.pred  	%p87, %p86, %p1;
	not.pred 	%p88, %p87;
	@%p88 bra 	$L__BB0_44;
	add.s32 	%r77, %r19, %r91;
	mad.lo.s32 	%r78, %r77, 3, %r84;
	mul.wide.s32 	%rd18, %r78, 8;
	add.s64 	%rd19, %rd2, %rd18;
	ld.global.f64 	%fd74, [%rd19];
	add.s32 	%r79, %r38, %r20;
	mad.lo.s32 	%r80, %r79, 3, %r84;
	mul.wide.s32 	%rd20, %r80, 8;
	add.s64 	%rd21, %rd1, %rd20;
	ld.global.f64 	%fd75, [%rd21];
	fma.rn.f64 	%fd79, %fd74, %fd75, %fd79;
$L__BB0_44:
	add.s32 	%r85, %r85, 1;
	setp.ne.s32 	%p89, %r85, %r43;
	@%p89 bra 	$L__BB0_4;
	add.s32 	%r84, %r84, 1;
	setp.ne.s32 	%p90, %r84, 3;
	@%p90 bra 	$L__BB0_3;
$L__BB0_46:
	ld.param.u64 	%rd25, [_Z20untiled_convolution1PdS_S_iiii_param_2];
	add.s32 	%r81, %r4, %r2;
	mad.lo.s32 	%r82, %r42, %r81, %r3;
	mad.lo.s32 	%r83, %r82, %r41, %r5;
	cvta.to.global.u64 	%rd22, %rd25;
	mul.wide.u32 	%rd23, %r83, 8;
	add.s64 	%rd24, %rd22, %rd23;
	st.global.f64 	[%rd24], %fd79;
$L__BB0_47:
	ret;

}
	// .globl	_Z19untiled_convolutionPdiiiS_iiiS_i
.visible .entry _Z19untiled_convolutionPdiiiS_iiiS_i(
	.param .u64 .ptr .align 1 _Z19untiled_convolutionPdiiiS_iiiS_i_param_0,
	.param .u32 _Z19untiled_convolutionPdiiiS_iiiS_i_param_1,
	.param .u32 _Z19untiled_convolutionPdiiiS_iiiS_i_param_2,
	.param .u32 _Z19untiled_convolutionPdiiiS_iiiS_i_param_3,
	.param .u64 .ptr .align 1 _Z19untiled_convolutionPdiiiS_iiiS_i_param_4,
	.param .u32 _Z19untiled_convolutionPdiiiS_iiiS_i_param_5,
	.param .u32 _Z19untiled_convolutionPdiiiS_iiiS_i_param_6,
	.param .u32 _Z19untiled_convolutionPdiiiS_iiiS_i_param_7,
	.param .u64 .ptr .align 1 _Z19untiled_convolutionPdiiiS_iiiS_i_param_8,
	.param .u32 _Z19untiled_convolutionPdiiiS_iiiS_i_param_9
)
{
	.reg .pred 	%p<121>;
	.reg .b32 	%r<154>;
	.reg .b64 	%rd<56>;
	.reg .b64 	%fd<112>;

	ld.param.u64 	%rd16, [_Z19untiled_convolutionPdiiiS_iiiS_i_param_0];
	ld.param.u32 	%r50, [_Z19untiled_convolutionPdiiiS_iiiS_i_param_1];
	ld.param.u32 	%r56, [_Z19untiled_convolutionPdiiiS_iiiS_i_param_2];
	ld.param.u32 	%r52, [_Z19untiled_convolutionPdiiiS_iiiS_i_param_3];
	ld.param.u64 	%rd17, [_Z19untiled_convolutionPdiiiS_iiiS_i_param_4];
	ld.param.u32 	%r53, [_Z19untiled_convolutionPdiiiS_iiiS_i_param_5];
	ld.param.u32 	%r54, [_Z19untiled_convolutionPdiiiS_iiiS_i_param_6];
	ld.param.u32 	%r57, [_Z19untiled_convolutionPdiiiS_iiiS_i_param_7];
	ld.param.u32 	%r55, [_Z19untiled_convolutionPdiiiS_iiiS_i_param_9];
	cvta.to.global.u64 	%rd1, %rd17;
	cvta.to.global.u64 	%rd2, %rd16;
	mov.u32 	%r1, %tid.x;
	mov.u32 	%r58, %ctaid.x;
	mov.u32 	%r59, %ntid.x;
	mad.lo.s32 	%r2, %r58, %r59, %r1;
	mov.u32 	%r3, %tid.y;
	mov.u32 	%r60, %ctaid.y;
	mov.u32 	%r61, %ntid.y;
	mad.lo.s32 	%r62, %r60, %r61, %r3;
	mov.u32 	%r63, %tid.z;
	mov.u32 	%r64, %ctaid.z;
	mov.u32 	%r65, %ntid.z;
	mad.lo.s32 	%r5, %r64, %r65, %r63;
	shr.u32 	%r66, %r54, 31;
	add.s32 	%r67, %r54, %r66;
	shr.s32 	%r6, %r67, 1;
	and.b32  	%r68, %r67, -2;
	add.s32 	%r7, %r55, %r68;
	setp.ge.s32 	%p6, %r2, %r50;
	setp.ge.s32 	%p7, %r62, %r56;
	or.pred  	%p8, %p6, %p7;
	setp.ge.s32 	%p9, %r5, %r57;
	or.pred  	%p10, %p8, %p9;
	@%p10 bra 	$L__BB1_80;
	setp.lt.s32 	%p11, %r52, 1;
	@%p11 bra 	$L__BB1_33;
	shr.u32 	%r70, %r53, 31;
	add.s32 	%r71, %r53, %r70;
	shr.s32 	%r72, %r71, 1;
	add.s32 	%r73, %r6, %r3;
	mul.lo.s32 	%r8, %r56, %r2;
	mul.lo.s32 	%r9, %r56, %r50;
	add.s32 	%r74, %r72, %r1;
	mul.lo.s32 	%r75, %r7, %r74;
	add.s32 	%r10, %r75, %r73;
	and.b32  	%r76, %r71, -2;
	add.s32 	%r77, %r55, %r76;
	mul.lo.s32 	%r11, %r7, %r77;
	setp.gt.s32 	%p12, %r2, 0;
	sub.s32 	%r78, %r75, %r7;
	add.s32 	%r12, %r78, %r73;
	sub.s32 	%r13, %r8, %r56;
	setp.ne.s32 	%p13, %r62, 0;
	and.pred  	%p1, %p13, %p12;
	add.s32 	%r14, %r55, -1;
	add.s32 	%r79, %r56, -1;
	setp.lt.u32 	%p14, %r62, %r79;
	and.pred  	%p2, %p12, %p14;
	add.s32 	%r15, %r50, -1;
	setp.lt.s32 	%p15, %r2, %r15;
	and.pred  	%p3, %p15, %p14;
	and.pred  	%p4, %p13, %p15;
	mov.b32 	%r147, 0;
	cvt.s64.s32 	%rd19, %r13;
	cvt.u64.u32 	%rd4, %r62;
	add.s64 	%rd20, %rd4, %rd19;
	not.pred 	%p20, %p1;
	cvt.s64.s32 	%rd27, %r8;
	add.s64 	%rd28, %rd4, %rd27;
	not.pred 	%p23, %p2;
	not.pred 	%p27, %p3;
	not.pred 	%p31, %p4;
$L__BB1_3:
	setp.ne.s32 	%p17, %r1, 0;
	mul.lo.s32 	%r80, %r9, %r147;
	add.s32 	%r81, %r8, %r62;
	add.s32 	%r82, %r81, %r80;
	mul.wide.s32 	%rd18, %r82, 8;
	add.s64 	%rd3, %rd2, %rd18;
	ld.global.f64 	%fd41, [%rd3];
	mul.lo.s32 	%r17, %r11, %r147;
	add.s32 	%r83, %r10, %r17;
	shl.b32 	%r84, %r83, 3;
	mov.u32 	%r85, ti;
	add.s32 	%r18, %r85, %r84;
	st.shared.f64 	[%r18], %fd41;
	cvt.s64.s32 	%rd5, %r80;
	add.s64 	%rd21, %rd20, %rd5;
	shl.b64 	%rd22, %rd21, 3;
	add.s64 	%rd6, %rd2, %rd22;
	@%p17 bra 	$L__BB1_11;
	setp.lt.s32 	%p18, %r2, 1;
	add.s32 	%r86, %r12, %r17;
	shl.b32 	%r87, %r86, 3;
	mov.u32 	%r88, ti;
	add.s32 	%r19, %r88, %r87;
	@%p18 bra 	$L__BB1_6;
	cvt.u32.u64 	%r89, %rd5;
	add.s32 	%r90, %r13, %r62;
	add.s32 	%r91, %r90, %r89;
	mul.wide.s32 	%rd24, %r91, 8;
	add.s64 	%rd25, %rd2, %rd24;
	ld.global.f64 	%fd42, [%rd25];
	st.shared.f64 	[%r19], %fd42;
	bra.uni 	$L__BB1_7;
$L__BB1_6:
	mov.b64 	%rd23, 0;
	st.shared.u64 	[%r19], %rd23;
$L__BB1_7:
	setp.ne.s32 	%p19, %r3, 0;
	@%p19 bra 	$L__BB1_11;
	@%p20 bra 	$L__BB1_10;
	ld.global.f64 	%fd43, [%rd6+-8];
	st.shared.f64 	[%r19+-8], %fd43;
	bra.uni 	$L__BB1_11;
$L__BB1_10:
	mov.b64 	%rd26, 0;
	st.shared.u64 	[%r19+-8], %rd26;
$L__BB1_11:
	setp.ne.s32 	%p21, %r3, %r14;
	add.s64 	%rd29, %rd28, %rd5;
	shl.b64 	%rd30, %rd29, 3;
	add.s64 	%rd7, %rd2, %rd30;
	@%p21 bra 	$L__BB1_16;
	ld.global.f64 	%fd44, [%rd7+8];
	st.shared.f64 	[%r18+8], %fd44;
	@%p17 bra 	$L__BB1_16;
	@%p23 bra 	$L__BB1_15;
	ld.global.f64 	%fd45, [%rd6+8];
	add.s32 	%r96, %r12, %r17;
	shl.b32 	%r97, %r96, 3;
	mov.u32 	%r98, ti;
	add.s32 	%r99, %r98, %r97;
	st.shared.f64 	[%r99+8], %fd45;
	bra.uni 	$L__BB1_16;
$L__BB1_15:
	add.s32 	%r92, %r12, %r17;
	shl.b32 	%r93, %r92, 3;
	mov.u32 	%r94, ti;
	add.s32 	%r95, %r94, %r93;
	mov.b64 	%rd31, 0;
	st.shared.u64 	[%r95+8], %rd31;
$L__BB1_16:
	setp.ne.s32 	%p24, %r1, %r14;
	shl.b32 	%r100, %r56, 1;
	add.s32 	%r101, %r13, %r100;
	cvt.s64.s32 	%rd32, %r101;
	add.s64 	%rd33, %rd4, %rd32;
	add.s64 	%rd34, %rd33, %rd5;
	shl.b64 	%rd35, %rd34, 3;
	add.s64 	%rd8, %rd2, %rd35;
	@%p24 bra 	$L__BB1_24;
	setp.ge.s32 	%p25, %r2, %r15;
	shl.b32 	%r102, %r7, 3;
	add.s32 	%r20, %r18, %r102;
	@%p25 bra 	$L__BB1_19;
	mul.wide.s32 	%rd37, %r56, 8;
	add.s64 	%rd38, %rd3, %rd37;
	ld.global.f64 	%fd46, [%rd38];
	st.shared.f64 	[%r20], %fd46;
	bra.uni 	$L__BB1_20;
$L__BB1_19:
	mov.b64 	%rd36, 0;
	st.shared.u64 	[%r20], %rd36;
$L__BB1_20:
	@%p21 bra 	$L__BB1_24;
	@%p27 bra 	$L__BB1_23;
	ld.global.f64 	%fd47, [%rd8+8];
	st.shared.f64 	[%r20+8], %fd47;
	bra.uni 	$L__BB1_24;
$L__BB1_23:
	mov.b64 	%rd39, 0;
	st.shared.u64 	[%r20+8], %rd39;
$L__BB1_24:
	setp.ne.s32 	%p28, %r3, 0;
	@%p28 bra 	$L__BB1_32;
	setp.eq.s32 	%p29, %r62, 0;
	@%p29 bra 	$L__BB1_27;
	ld.global.f64 	%fd48, [%rd7+-8];
	st.shared.f64 	[%r18+-8], %fd48;
	bra.uni 	$L__BB1_28;
$L__BB1_27:
	mov.b64 	%rd40, 0;
	st.shared.u64 	[%r18+-8], %rd40;
$L__BB1_28:
	@%p24 bra 	$L__BB1_32;
	@%p31 bra 	$L__BB1_31;
	ld.global.f64 	%fd49, [%rd8+-8];
	shl.b32 	%r105, %r7, 3;
	add.s32 	%r106, %r18, %r105;
	st.shared.f64 	[%r106+-8], %fd49;
	bra.uni 	$L__BB1_32;
$L__BB1_31:
	shl.b32 	%r103, %r7, 3;
	add.s32 	%r104, %r18, %r103;
	mov.b64 	%rd41, 0;
	st.shared.u64 	[%r104+-8], %rd41;
$L__BB1_32:
	add.s32 	%r147, %r147, 1;
	setp.ne.s32 	%p32, %r147, %r52;
	@%p32 bra 	$L__BB1_3;
$L__BB1_33:
	setp.lt.s32 	%p33, %r52, 1;
	bar.sync 	0;
	mad.lo.s32 	%r107, %r50, %r5, %r2;
	mad.lo.s32 	%r22, %r107, %r56, %r62;
	shr.u32 	%r108, %r54, 31;
	add.s32 	%r109, %r54, %r108;
	shr.s32 	%r110, %r109, 1;
	sub.s32 	%r23, %r62, %r110;
	mov.f64 	%fd90, 0d0000000000000000;
	@%p33 bra 	$L__BB1_79;
	min.s32 	%r111, %r53, %r54;
	setp.lt.s32 	%p34, %r111, 1;
	@%p34 bra 	$L__BB1_79;
	and.b32  	%r24, %r54, 7;
	add.s32 	%r25, %r24, -1;
	and.b32  	%r26, %r54, 3;
	and.b32  	%r27, %r54, 2147483640;
	and.b32  	%r28, %r54, 1;
	shr.u32 	%r113, %r53, 31;
	add.s32 	%r114, %r53, %r113;
	shr.s32 	%r115, %r114, 1;
	sub.s32 	%r29, %r2, %r115;
	mul.lo.s32 	%r30, %r52, %r5;
	mov.f64 	%fd90, 0d0000000000000000;
	mov.b32 	%r148, 0;
$L__BB1_36:
	mul.lo.s32 	%r32, %r148, %r50;
	add.s32 	%r117, %r148, %r30;
	mad.lo.s32 	%r33, %r117, %r53, %r53;
	mov.b32 	%r149, 0;
$L__BB1_37:
	setp.lt.u32 	%p35, %r54, 8;
	add.s32 	%r119, %r29, %r149;
	setp.gt.s32 	%p36, %r119, -1;
	setp.lt.s32 	%p37, %r119, %r50;
	and.pred  	%p5, %p36, %p37;
	add.s32 	%r120, %r119, %r32;
	mul.lo.s32 	%r35, %r120, %r56;
	not.b32 	%r121, %r149;
	add.s32 	%r122, %r33, %r121;
	mad.lo.s32 	%r36, %r122, %r54, %r54;
	mov.b32 	%r152, 0;
	@%p35 bra 	$L__BB1_56;
	mov.b32 	%r150, 0;
$L__BB1_39:
	.pragma "nounroll";
	add.s32 	%r38, %r23, %r150;
	setp.gt.s32 	%p38, %r38, -1;
	setp.lt.s32 	%p39, %r38, %r56;
	and.pred  	%p40, %p38, %p39;
	and.pred  	%p41, %p40, %p5;
	add.s32 	%r124, %r38, %r35;
	mul.wide.s32 	%rd42, %r124, 8;
	add.s64 	%rd9, %rd2, %rd42;
	not.b32 	%r125, %r150;
	add.s32 	%r126, %r36, %r125;
	mul.wide.s32 	%rd43, %r126, 8;
	add.s64 	%rd10, %rd1, %rd43;
	not.pred 	%p42, %p41;
	@%p42 bra 	$L__BB1_41;
	ld.global.f64 	%fd54, [%rd9];
	ld.global.f64 	%fd55, [%rd10];
	fma.rn.f64 	%fd90, %fd54, %fd55, %fd90;
$L__BB1_41:
	add.s32 	%r127, %r38, 1;
	setp.gt.s32 	%p43, %r127, -1;
	setp.lt.s32 	%p44, %r127, %r56;
	and.pred  	%p45, %p43, %p44;
	and.pred  	%p46, %p45, %p5;
	not.pred 	%p47, %p46;
	@%p47 bra 	$L__BB1_43;
	ld.global.f64 	%fd56, [%rd9+8];
	ld.global.f64 	%fd57, [%rd10+-8];
	fma.rn.f64 	%fd90, %fd56, %fd57, %fd90;
$L__BB1_43:
	add.s32 	%r128, %r38, 2;
	setp.gt.s32 	%p48, %r128, -1;
	setp.lt.s32 	%p49, %r128, %r56;
	and.pred  	%p50, %p48, %p49;
	and.pred  	%p51, %p50, %p5;
	not.pred 	%p52, %p51;
	@%p52 bra 	$L__BB1_45;
	ld.global.f64 	%fd58, [%rd9+16];
	ld.global.f64 	%fd59, [%rd10+-16];
	fma.rn.f64 	%fd90, %fd58, %fd59, %fd90;
$L__BB1_45:
	add.s32 	%r129, %r38, 3;
	setp.gt.s32 	%p53, %r129, -1;
	setp.lt.s32 	%p54, %r129, %r56;
	and.pred  	%p55, %p53, %p54;
	and.pred  	%p56, %p55, %p5;
	not.pred 	%p57, %p56;
	@%p57 bra 	$L__BB1_47;
	ld.global.f64 	%fd60, [%rd9+24];
	ld.global.f64 	%fd61, [%rd10+-24];
	fma.rn.f64 	%fd90, %fd60, %fd61, %fd90;
$L__BB1_47:
	add.s32 	%r130, %r38, 4;
	setp.gt.s32 	%p58, %r130, -1;
	setp.lt.s32 	%p59, %r130, %r56;
	and.pred  	%p60, %p58, %p59;
	and.pred  	%p61, %p60, %p5;
	not.pred 	%p62, %p61;
	@%p62 bra 	$L__BB1_49;
	ld.global.f64 	%fd62, [%rd9+32];
	ld.global.f64 	%fd63, [%rd10+-32];
	fma.rn.f64 	%fd90, %fd62, %fd63, %fd90;
$L__BB1_49:
	add.s32 	%r131, %r38, 5;
	setp.gt.s32 	%p63, %r131, -1;
	setp.lt.s32 	%p64, %r131, %r56;
	and.pred  	%p65, %p63, %p64;
	and.pred  	%p66, %p65, %p5;
	not.pred 	%p67, %p66;
	@%p67 bra 	$L__BB1_51;
	ld.global.f64 	%fd64, [%rd9+40];
	ld.global.f64 	%fd65, [%rd10+-40];
	fma.rn.f64 	%fd90, %fd64, %fd65, %fd90;
$L__BB1_51:
	add.s32 	%r132, %r38, 6;
	setp.gt.s32 	%p68, %r132, -1;
	setp.lt.s32 	%p69, %r132, %r56;
	and.pred  	%p70, %p68, %p69;
	and.pred  	%p71, %p70, %p5;
	not.pred 	%p72, %p71;
	@%p72 bra 	$L__BB1_53;
	ld.global.f64 	%fd66, [%rd9+48];
	ld.global.f64 	%fd67, [%rd10+-48];
	fma.rn.f64 	%fd90, %fd66, %fd67, %fd90;
$L__BB1_53:
	add.s32 	%r133, %r38, 7;
	setp.gt.s32 	%p73, %r133, -1;
	setp.lt.s32 	%p74, %r133, %r56;
	and.pred  	%p75, %p73, %p74;
	and.pred  	%p76, %p75, %p5;
	not.pred 	%p77, %p76;
	@%p77 bra 	$L__BB1_55;
	ld.global.f64 	%fd68, [%rd9+56];
	ld.global.f64 	%fd69, [%rd10+-56];
	fma.rn.f64 	%fd90, %fd68, %fd69, %fd90;
$L__BB1_55:
	add.s32 	%r150, %r150, 8;
	setp.ne.s32 	%p78, %r150, %r27;
	mov.u32 	%r152, %r27;
	@%p78 bra 	$L__BB1_39;
$L__BB1_56:
	setp.eq.s32 	%p79, %r24, 0;
	@%p79 bra 	$L__BB1_77;
	setp.lt.u32 	%p80, %r25, 3;
	@%p80 bra 	$L__BB1_67;
	add.s32 	%r41, %r23, %r152;
	setp.gt.s32 	%p81, %r41, -1;
	setp.lt.s32 	%p82, %r41, %r56;
	and.pred  	%p83, %p81, %p82;
	and.pred  	%p84, %p83, %p5;
	add.s32 	%r134, %r41, %r35;
	mul.wide.s32 	%rd44, %r134, 8;
	add.s64 	%rd11, %rd2, %rd44;
	not.b32 	%r135, %r152;
	add.s32 	%r136, %r36, %r135;
	mul.wide.s32 	%rd45, %r136, 8;
	add.s64 	%rd12, %rd1, %rd45;
	not.pred 	%p85, %p84;
	@%p85 bra 	$L__BB1_60;
	ld.global.f64 	%fd71, [%rd11];
	ld.global.f64 	%fd72, [%rd12];
	fma.rn.f64 	%fd90, %fd71, %fd72, %fd90;
$L__BB1_60:
	add.s32 	%r137, %r41, 1;
	setp.gt.s32 	%p86, %r137, -1;
	setp.lt.s32 	%p87, %r137, %r56;
	and.pred  	%p88, %p86, %p87;
	and.pred  	%p89, %p88, %p5;
	not.pred 	%p90, %p89;
	@%p90 bra 	$L__BB1_62;
	ld.global.f64 	%fd73, [%rd11+8];
	ld.global.f64 	%fd74, [%rd12+-8];
	fma.rn.f64 	%fd90, %fd73, %fd74, %fd90;
$L__BB1_62:
	add.s32 	%r138, %r41, 2;
	setp.gt.s32 	%p91, %r138, -1;
	setp.lt.s32 	%p92, %r138, %r56;
	and.pred  	%p93, %p91, %p92;
	and.pred  	%p94, %p93, %p5;
	not.pred 	%p95, %p94;
	@%p95 bra 	$L__BB1_64;
	ld.global.f64 	%fd75, [%rd11+16];
	ld.global.f64 	%fd76, [%rd12+-16];
	fma.rn.f64 	%fd90, %fd75, %fd76, %fd90;
$L__BB1_64:
	add.s32 	%r139, %r41, 3;
	setp.gt.s32 	%p96, %r139, -1;
	setp.lt.s32 	%p97, %r139, %r56;
	and.pred  	%p98, %p96, %p97;
	and.pred  	%p99, %p98, %p5;
	not.pred 	%p100, %p99;
	@%p100 bra 	$L__BB1_66;
	ld.global.f64 	%fd77, [%rd11+24];
	ld.global.f64 	%fd78, [%rd12+-24];
	fma.rn.f64 	%fd90, %fd77, %fd78, %fd90;
$L__BB1_66:
	add.s32 	%r152, %r152, 4;
$L__BB1_67:
	setp.eq.s32 	%p101, %r26, 0;
	@%p101 bra 	$L__BB1_77;
	setp.eq.s32 	%p102, %r26, 1;
	@%p102 bra 	$L__BB1_74;
	add.s32 	%r44, %r23, %r152;
	setp.gt.s32 	%p103, %r44, -1;
	setp.lt.s32 	%p104, %r44, %r56;
	and.pred  	%p105, %p103, %p104;
	and.pred  	%p106, %p105, %p5;
	add.s32 	%r140, %r44, %r35;
	mul.wide.s32 	%rd46, %r140, 8;
	add.s64 	%rd13, %rd2, %rd46;
	not.b32 	%r141, %r152;
	add.s32 	%r142, %r36, %r141;
	mul.wide.s32 	%rd47, %r142, 8;
	add.s64 	%rd14, %rd1, %rd47;
	not.pred 	%p107, %p106;
	@%p107 bra 	$L__BB1_71;
	ld.global.f64 	%fd80, [%rd13];
	ld.global.f64 	%fd81, [%rd14];
	fma.rn.f64 	%fd90, %fd80, %fd81, %fd90;
$L__BB1_71:
	add.s32 	%r143, %r44, 1;
	setp.gt.s32 	%p108, %r143, -1;
	setp.lt.s32 	%p109, %r143, %r56;
	and.pred  	%p110, %p108, %p109;
	and.pred  	%p111, %p110, %p5;
	not.pred 	%p112, %p111;
	@%p112 bra 	$L__BB1_73;
	ld.global.f64 	%fd82, [%rd13+8];
	ld.global.f64 	%fd83, [%rd14+-8];
	fma.rn.f64 	%fd90, %fd82, %fd83, %fd90;
$L__BB1_73:
	add.s32 	%r152, %r152, 2;
$L__BB1_74:
	setp.eq.s32 	%p113, %r28, 0;
	@%p113 bra 	$L__BB1_77;
	add.s32 	%r47, %r23, %r152;
	setp.gt.s32 	%p114, %r47, -1;
	setp.lt.s32 	%p115, %r47, %r56;
	and.pred  	%p116, %p114, %p115;
	and.pred  	%p117, %p116, %p5;
	not.pred 	%p118, %p117;
	@%p118 bra 	$L__BB1_77;
	add.s32 	%r144, %r47, %r35;
	not.b32 	%r145, %r152;
	add.s32 	%r146, %r36, %r145;
	mul.wide.s32 	%rd48, %r144, 8;
	add.s64 	%rd49, %rd2, %rd48;
	ld.global.f64 	%fd84, [%rd49];
	mul.wide.s32 	%rd50, %r146, 8;
	add.s64 	%rd51, %rd1, %rd50;
	ld.global.f64 	%fd85, [%rd51];
	fma.rn.f64 	%fd90, %fd84, %fd85, %fd90;
$L__BB1_77:
	add.s32 	%r149, %r149, 1;
	setp.ne.s32 	%p119, %r149, %r53;
	@%p119 bra 	$L__BB1_37;
	add.s32 	%r148, %r148, 1;
	setp.ne.s32 	%p120, %r148, %r52;
	@%p120 bra 	$L__BB1_36;
$L__BB1_79:
	ld.param.u64 	%rd55, [_Z19untiled_convolutionPdiiiS_iiiS_i_param_8];
	cvta.to.global.u64 	%rd52, %rd55;
	mul.wide.s32 	%rd53, %r22, 8;
	add.s64 	%rd54, %rd52, %rd53;
	st.global.f64 	[%rd54], %fd90;
$L__BB1_80:
	ret;

}


// ===== COMPILED SASS (sm_100) =====

	.target	sm_100

	.elftype	@"ET_EXEC"


//--------------------- .note.nv.tkinfo           --------------------------
	.section	.note.nv.tkinfo,"",@"SHT_NOTE"
	.sectionflags	@"SHF_NOTE_NV_TKINFO"
	.tkinfo
        /*0018*/ 	.word	0x00000002
        /*0030*/ 	.string	""
        /*0030*/ 	.string	"ptxas"
        /*0030*/ 	.string	"Cuda compilation tools, release 13.0, V13.0.88"
        /*0030*/ 	.string	"Build cuda_13.0.r13.0/compiler.36424714_0"
        /*0030*/ 	.string	"-arch sm_100 -m 64 "



//--------------------- .note.nv.cuinfo           --------------------------
	.section	.note.nv.cuinfo,"",@"SHT_NOTE"
	.sectionflags	@"SHF_NOTE_NV_CUINFO"
        /*0018*/ 	.short	0x0002
        /*001a*/ 	.short	0x0064
        /*001c*/ 	.short	0x0082
	.zero		2


//--------------------- .nv.info                  --------------------------
	.section	.nv.info,"",@"SHT_CUDA_INFO"
	.align	4


	//----- nvinfo : EIATTR_REGCOUNT
	.align		4
        /*0000*/ 	.byte	0x04, 0x2f
        /*0002*/ 	.short	(.L_1 - .L_0)
	.align		4
.L_0:
        /*0004*/ 	.word	index@(_Z20untiled_convolution1PdS_S_iiii)
        /*0008*/ 	.word	0x0000001f


	//----- nvinfo : EIATTR_FRAME_SIZE
	.align		4
.L_1:
        /*000c*/ 	.byte	0x04, 0x11
        /*000e*/ 	.short	(.L_3 - .L_2)
	.align		4
.L_2:
        /*0010*/ 	.word	index@(_Z20untiled_convolution1PdS_S_iiii)
        /*0014*/ 	.word	0x00000000


	//----- nvinfo : EIATTR_REGCOUNT
	.align		4
.L_3:
        /*0018*/ 	.byte	0x04, 0x2f
        /*001a*/ 	.short	(.L_5 - .L_4)
	.align		4
.L_4:
        /*001c*/ 	.word	index@(_Z19untiled_convolutionPdiiiS_iiiS_i)
        /*0020*/ 	.word	0x00000020


	//----- nvinfo : EIATTR_FRAME_SIZE
	.align		4
.L_5:
        /*0024*/ 	.byte	0x04, 0x11
        /*0026*/ 	.short	(.L_7 - .L_6)
	.align		4
.L_6:
        /*0028*/ 	.word	index@(_Z19untiled_convolutionPdiiiS_iiiS_i)
        /*002c*/ 	.word	0x00000000


	//----- nvinfo : EIATTR_MIN_STACK_SIZE
	.align		4
.L_7:
        /*0030*/ 	.byte	0x04, 0x12
        /*0032*/ 	.short	(.L_9 - .L_8)
	.align		4
.L_8:
        /*0034*/ 	.word	index@(_Z19untiled_convolutionPdiiiS_iiiS_i)
        /*0038*/ 	.word	0x00000000


	//----- nvinfo : EIATTR_MIN_STACK_SIZE
	.align		4
.L_9:
        /*003c*/ 	.byte	0x04, 0x12
        /*003e*/ 	.short	(.L_11 - .L_10)
	.align		4
.L_10:
        /*0040*/ 	.word	index@(_Z20untiled_convolution1PdS_S_iiii)
        /*0044*/ 	.word	0x00000000
.L_11:


//--------------------- .nv.compat                --------------------------
	.section	.nv.compat,"",@"SHT_CUDA_COMPAT_INFO"
	.align	4
        /*0000*/ 	.byte	0x02, 0x09, 0x00, 0x00, 0x02, 0x02, 0x01, 0x00, 0x02, 0x05, 0x05, 0x00, 0x03, 0x07, 0x01, 0x01
        /*0010*/ 	.byte	0x02, 0x03, 0x00, 0x00, 0x02, 0x06, 0x01, 0x00, 0x04, 0x0b, 0x08, 0x00, 0x01, 0x00, 0x00, 0x00
        /*0020*/ 	.byte	0x00, 0x00, 0x00, 0x00


//--------------------- .nv.info._Z19untiled_convolutionPdiiiS_iiiS_i --------------------------
	.section	.nv.info._Z19untiled_convolutionPdiiiS_iiiS_i,"",@"SHT_CUDA_INFO"
	.sectionflags	@""
	.align	4


	//----- nvinfo : EIATTR_CUDA_API_VERSION
	.align		4
        /*0000*/ 	.byte	0x04, 0x37
        /*0002*/ 	.short	(.L_13 - .L_12)
.L_12:
        /*0004*/ 	.word	0x00000082


	//----- nvinfo : EIATTR_KPARAM_INFO
	.align		4
.L_13:
        /*0008*/ 	.byte	0x04, 0x17
        /*000a*/ 	.short	(.L_15 - .L_14)
.L_14:
        /*000c*/ 	.word	0x00000000
        /*0010*/ 	.short	0x0009
        /*0012*/ 	.short	0x0038
        /*0014*/ 	.byte	0x00, 0xf0, 0x11, 0x00


	//----- nvinfo : EIATTR_KPARAM_INFO
	.align		4
.L_15:
        /*0018*/ 	.byte	0x04, 0x17
        /*001a*/ 	.short	(.L_17 - .L_16)
.L_16:
        /*001c*/ 	.word	0x00000000
        /*0020*/ 	.short	0x0008
        /*0022*/ 	.short	0x0030
        /*0024*/ 	.byte	0x00, 0xf5, 0x21, 0x00


	//----- nvinfo : EIATTR_KPARAM_INFO
	.align		4
.L_17:
        /*0028*/ 	.byte	0x04, 0x17
        /*002a*/ 	.short	(.L_19 - .L_18)
.L_18:
        /*002c*/ 	.word	0x00000000
        /*0030*/ 	.short	0x0007
        /*0032*/ 	.short	0x0028
        /*0034*/ 	.byte	0x00, 0xf0, 0x11, 0x00


	//----- nvinfo : EIATTR_KPARAM_INFO
	.align		4
.L_19:
        /*0038*/ 	.byte	0x04, 0x17
        /*003a*/ 	.short	(.L_21 - .L_20)
.L_20:
        /*003c*/ 	.word	0x00000000
        /*0040*/ 	.short	0x0006
        /*0042*/ 	.short	0x0024
        /*0044*/ 	.byte	0x00, 0xf0, 0x11, 0x00


	//----- nvinfo : EIATTR_KPARAM_INFO
	.align		4
.L_21:
        /*0048*/ 	.byte	0x04, 0x17
        /*004a*/ 	.short	(.L_23 - .L_22)
.L_22:
        /*004c*/ 	.word	0x00000000
        /*0050*/ 	.short	0x0005
        /*0052*/ 	.short	0x0020
        /*0054*/ 	.byte	0x00, 0xf0, 0x11, 0x00


	//----- nvinfo : EIATTR_KPARAM_INFO
	.align		4
.L_23:
        /*0058*/ 	.byte	0x04, 0x17
        /*005a*/ 	.short	(.L_25 - .L_24)
.L_24:
        /*005c*/ 	.word	0x00000000
        /*0060*/ 	.short	0x0004
        /*0062*/ 	.short	0x0018
        /*0064*/ 	.byte	0x00, 0xf5, 0x21, 0x00


	//----- nvinfo : EIATTR_KPARAM_INFO
	.align		4
.L_25:
        /*0068*/ 	.byte	0x04, 0x17
        /*006a*/ 	.short	(.L_27 - .L_26)
.L_26:
        /*006c*/ 	.word	0x00000000
        /*0070*/ 	.short	0x0003
        /*0072*/ 	.short	0x0010
        /*0074*/ 	.byte	0x00, 0xf0, 0x11, 0x00


	//----- nvinfo : EIATTR_KPARAM_INFO
	.align		4
.L_27:
        /*0078*/ 	.byte	0x04, 0x17
        /*007a*/ 	.short	(.L_29 - .L_28)
.L_28:
        /*007c*/ 	.word	0x00000000
        /*0080*/ 	.short	0x0002
        /*0082*/ 	.short	0x000c
        /*0084*/ 	.byte	0x00, 0xf0, 0x11, 0x00


	//----- nvinfo : EIATTR_KPARAM_INFO
	.align		4
.L_29:
        /*0088*/ 	.byte	0x04, 0x17
        /*008a*/ 	.short	(.L_31 - .L_30)
.L_30:
        /*008c*/ 	.word	0x00000000
        /*0090*/ 	.short	0x0001
        /*0092*/ 	.short	0x0008
        /*0094*/ 	.byte	0x00, 0xf0, 0x11, 0x00


	//----- nvinfo : EIATTR_KPARAM_INFO
	.align		4
.L_31:
        /*0098*/ 	.byte	0x04, 0x17
        /*009a*/ 	.short	(.L_33 - .L_32)
.L_32:
        /*009c*/ 	.word	0x00000000
        /*00a0*/ 	.short	0x0000
        /*00a2*/ 	.short	0x0000
        /*00a4*/ 	.byte	0x00, 0xf5, 0x21, 0x00


	//----- nvinfo : EIATTR_SPARSE_MMA_MASK
	.align		4
.L_33:
        /*00a8*/ 	.byte	0x03, 0x50
        /*00aa*/ 	.short	0x0000


	//----- nvinfo : EIATTR_MAXREG_COUNT
	.align		4
        /*00ac*/ 	.byte	0x03, 0x1b
        /*00ae*/ 	.short	0x00ff


	//----- nvinfo : EIATTR_NUM_BARRIERS
	.align		4
        /*00b0*/ 	.byte	0x02, 0x4c
        /*00b2*/ 	.byte	0x01
	.zero		1


	//----- nvinfo : EIATTR_MERCURY_ISA_VERSION
	.align		4
        /*00b4*/ 	.byte	0x03, 0x5f
        /*00b6*/ 	.short	0x0101


	//----- nvinfo : EIATTR_VRC_CTA_INIT_COUNT
	.align		4
        /*00b8*/ 	.byte	0x02, 0x4a
	.zero		1
	.zero		1


	//----- nvinfo : EIATTR_EXIT_INSTR_OFFSETS
	.align		4
        /*00bc*/ 	.byte	0x04, 0x1c
        /*00be*/ 	.short	(.L_35 - .L_34)


	//   ....[0]....
.L_34:
        /*00c0*/ 	.word	0x00000130


	//   ....[1]....
        /*00c4*/ 	.word	0x000018f0


	//----- nvinfo : EIATTR_CRS_STACK_SIZE
	.align		4
.L_35:
        /*00c8*/ 	.byte	0x04, 0x1e
        /*00ca*/ 	.short	(.L_37 - .L_36)
.L_36:
        /*00cc*/ 	.word	0x00000000


	//----- nvinfo : EIATTR_CBANK_PARAM_SIZE
	.align		4
.L_37:
        /*00d0*/ 	.byte	0x03, 0x19
        /*00d2*/ 	.short	0x003c


	//----- nvinfo : EIATTR_PARAM_CBANK
	.align		4
        /*00d4*/ 	.byte	0x04, 0x0a
        /*00d6*/ 	.short	(.L_39 - .L_38)
	.align		4
.L_38:
        /*00d8*/ 	.word	index@(.nv.constant0._Z19untiled_convolutionPdiiiS_iiiS_i)
        /*00dc*/ 	.short	0x0380
        /*00de*/ 	.short	0x003c


	//----- nvinfo : EIATTR_SW_WAR
	.align		4
.L_39:
        /*00e0*/ 	.byte	0x04, 0x36
        /*00e2*/ 	.short	(.L_41 - .L_40)
.L_40:
        /*00e4*/ 	.word	0x00000008
.L_41:


//--------------------- .nv.info._Z20untiled_convolution1PdS_S_iiii --------------------------
	.section	.nv.info._Z20untiled_convolution1PdS_S_iiii,"",@"SHT_CUDA_INFO"
	.sectionflags	@""
	.align	4


	//----- nvinfo : EIATTR_CUDA_API_VERSION
	.align		4
        /*0000*/ 	.byte	0x04, 0x37
        /*0002*/ 	.short	(.L_43 - .L_42)
.L_42:
        /*0004*/ 	.word	0x00000082


	//----- nvinfo : EIATTR_KPARAM_INFO
	.align		4
.L_43:
        /*0008*/ 	.byte	0x04, 0x17
        /*000a*/ 	.short	(.L_45 - .L_44)
.L_44:
        /*000c*/ 	.word	0x00000000
        /*0010*/ 	.short	0x0006
        /*0012*/ 	.short	0x0024
        /*0014*/ 	.byte	0x00, 0xf0, 0x11, 0x00


	//----- nvinfo : EIATTR_KPARAM_INFO
	.align		4
.L_45:
        /*0018*/ 	.byte	0x04, 0x17
        /*001a*/ 	.short	(.L_47 - .L_46)
.L_46:
        /*001c*/ 	.word	0x00000000
        /*0020*/ 	.short	0x0005
        /*0022*/ 	.short	0x0020
        /*0024*/ 	.byte	0x00, 0xf0, 0x11, 0x00


	//----- nvinfo : EIATTR_KPARAM_INFO
	.align		4
.L_47:
        /*0028*/ 	.byte	0x04, 0x17
        /*002a*/ 	.short	(.L_49 - .L_48)
.L_48:
        /*002c*/ 	.word	0x00000000
        /*0030*/ 	.short	0x0004
        /*0032*/ 	.short	0x001c
        /*0034*/ 	.byte	0x00, 0xf0, 0x11, 0x00


	//----- nvinfo : EIATTR_KPARAM_INFO
	.align		4
.L_49:
        /*0038*/ 	.byte	0x04, 0x17
        /*003a*/ 	.short	(.L_51 - .L_50)
.L_50:
        /*003c*/ 	.word	0x00000000
        /*0040*/ 	.short	0x0003
        /*0042*/ 	.short	0x0018
        /*0044*/ 	.byte	0x00, 0xf0, 0x11, 0x00


	//----- nvinfo : EIATTR_KPARAM_INFO
	.align		4
.L_51:
        /*0048*/ 	.byte	0x04, 0x17
        /*004a*/ 	.short	(.L_53 - .L_52)
.L_52:
        /*004c*/ 	.word	0x00000000
        /*0050*/ 	.short	0x0002
        /*0052*/ 	.short	0x0010
        /*0054*/ 	.byte	0x00, 0xf5, 0x21, 0x00


	//----- nvinfo : EIATTR_KPARAM_INFO
	.align		4
.L_53:
        /*0058*/ 	.byte	0x04, 0x17
        /*005a*/ 	.short	(.L_55 - .L_54)
.L_54:
        /*005c*/ 	.word	0x00000000
        /*0060*/ 	.short	0x0001
        /*0062*/ 	.short	0x0008
        /*0064*/ 	.byte	0x00, 0xf5, 0x21, 0x00


	//----- nvinfo : EIATTR_KPARAM_INFO
	.align		4
.L_55:
        /*0068*/ 	.byte	0x04, 0x17
        /*006a*/ 	.short	(.L_57 - .L_56)
.L_56:
        /*006c*/ 	.word	0x00000000
        /*0070*/ 	.short	0x0000
        /*0072*/ 	.short	0x0000
        /*0074*/ 	.byte	0x00, 0xf5, 0x21, 0x00


	//----- nvinfo : EIATTR_SPARSE_MMA_MASK
	.align		4
.L_57:
        /*0078*/ 	.byte	0x03, 0x50
        /*007a*/ 	.short	0x0000


	//----- nvinfo : EIATTR_MAXREG_COUNT
	.align		4
        /*007c*/ 	.byte	0x03, 0x1b
        /*007e*/ 	.short	0x00ff


	//----- nvinfo : EIATTR_MERCURY_ISA_VERSION
	.align		4
        /*0080*/ 	.byte	0x03, 0x5f
        /*0082*/ 	.short	0x0101


	//----- nvinfo : EIATTR_VRC_CTA_INIT_COUNT
	.align		4
        /*0084*/ 	.byte	0x02, 0x4a
	.zero		1
	.zero		1


	//----- nvinfo : EIATTR_EXIT_INSTR_OFFSETS
	.align		4
        /*0088*/ 	.byte	0x04, 0x1c
        /*008a*/ 	.short	(.L_59 - .L_58)


	//   ....[0]....
.L_58:
        /*008c*/ 	.word	0x00000070


	//   ....[1]....
        /*0090*/ 	.word	0x00000de0


	//----- nvinfo : EIATTR_CRS_STACK_SIZE
	.align		4
.L_59:
        /*0094*/ 	.byte	0x04, 0x1e
        /*0096*/ 	.short	(.L_61 - .L_60)
.L_60:
        /*0098*/ 	.word	0x00000000


	//----- nvinfo : EIATTR_CBANK_PARAM_SIZE
	.align		4
.L_61:
        /*009c*/ 	.byte	0x03, 0x19
        /*009e*/ 	.short	0x0028


	//----- nvinfo : EIATTR_PARAM_CBANK
	.align		4
        /*00a0*/ 	.byte	0x04, 0x0a
        /*00a2*/ 	.short	(.L_63 - .L_62)
	.align		4
.L_62:
        /*00a4*/ 	.word	index@(.nv.constant0._Z20untiled_convolution1PdS_S_iiii)
        /*00a8*/ 	.short	0x0380
        /*00aa*/ 	.short	0x0028


	//----- nvinfo : EIATTR_SW_WAR
	.align		4
.L_63:
        /*00ac*/ 	.byte	0x04, 0x36
        /*00ae*/ 	.short	(.L_65 - .L_64)
.L_64:
        /*00b0*/ 	.word	0x00000008
.L_65:


//--------------------- .nv.callgraph             --------------------------
	.section	.nv.callgraph,"",@"SHT_CUDA_CALLGRAPH"
	.align	4
	.sectionentsize	8
	.align		4
        /*0000*/ 	.word	0x00000000
	.align		4
        /*0004*/ 	.word	0xffffffff
	.align		4
        /*0008*/ 	.word	0x00000000
	.align		4
        /*000c*/ 	.word	0xfffffffe
	.align		4
        /*0010*/ 	.word	0x00000000
	.align		4
        /*0014*/ 	.word	0xfffffffd
	.align		4
        /*0018*/ 	.word	0x00000000
	.align		4
        /*001c*/ 	.word	0xfffffffc


//--------------------- .text._Z19untiled_convolutionPdiiiS_iiiS_i --------------------------
	.section	.text._Z19untiled_convolutionPdiiiS_iiiS_i,"ax",@progbits
	.align	128
        .global         _Z19untiled_convolutionPdiiiS_iiiS_i
        .type           _Z19untiled_convolutionPdiiiS_iiiS_i,@function
        .size           _Z19untiled_convolutionPdiiiS_iiiS_i,(.L_x_40 - _Z19untiled_convolutionPdiiiS_iiiS_i)
        .other          _Z19untiled_convolutionPdiiiS_iiiS_i,@"STO_CUDA_ENTRY STV_DEFAULT"
_Z19untiled_convolutionPdiiiS_iiiS_i:
.text._Z19untiled_convolutionPdiiiS_iiiS_i:
[----:B------:R-:W-:Y:S01]  /*0000*/  LDC R1, c[0x0][0x37c] ;  /* 0x0000df00ff017b82 */ /* 0x000fe20000000800 */
[----:B------:R-:W0:Y:S07]  /*0010*/  S2R R0, SR_TID.Y ;  /* 0x0000000000007919 */ /* 0x000e2e0000002200 */
[----:B------:R-:W1:Y:S01]  /*0020*/  LDC R5, c[0x0][0x360] ;  /* 0x0000d800ff057b82 */ /* 0x000e620000000800 */
[----:B------:R-:W2:Y:S01]  /*0030*/  LDCU.64 UR12, c[0x0][0x388] ;  /* 0x00007100ff0c77ac */ /* 0x000ea20008000a00 */
[----:B------:R-:W1:Y:S01]  /*0040*/  S2R R2, SR_TID.X ;  /* 0x0000000000027919 */ /* 0x000e620000002100 */
[----:B------:R-:W3:Y:S01]  /*0050*/  LDCU UR7, c[0x0][0x3a8] ;  /* 0x00007500ff0777ac */ /* 0x000ee20008000800 */
[----:B------:R-:W4:Y:S04]  /*0060*/  S2R R6, SR_TID.Z ;  /* 0x0000000000067919 */ /* 0x000f280000002300 */
[----:B------:R-:W0:Y:S08]  /*0070*/  S2UR UR5, SR_CTAID.Y ;  /* 0x00000000000579c3 */ /* 0x000e300000002600 */
[----:B------:R-:W0:Y:S01]  /*0080*/  LDC R3, c[0x0][0x364] ;  /* 0x0000d900ff037b82 */ /* 0x000e220000000800 */
[----:B--2---:R-:W-:-:S07]  /*0090*/  IMAD.U32 R19, RZ, RZ, UR13 ;  /* 0x0000000dff137e24 */ /* 0x004fce000f8e00ff */
[----:B------:R-:W1:Y:S08]  /*00a0*/  S2UR UR4, SR_CTAID.X ;  /* 0x00000000000479c3 */ /* 0x000e700000002500 */
[----:B------:R-:W4:Y:S08]  /*00b0*/  S2UR UR6, SR_CTAID.Z ;  /* 0x00000000000679c3 */ /* 0x000f300000002700 */
[----:B------:R-:W4:Y:S01]  /*00c0*/  LDC R7, c[0x0][0x368] ;  /* 0x0000da00ff077b82 */ /* 0x000f220000000800 */
[----:B0-----:R-:W-:-:S05]  /*00d0*/  IMAD R3, R3, UR5, R0 ;  /* 0x0000000503037c24 */ /* 0x001fca000f8e0200 */
[----:B------:R-:W-:Y:S01]  /*00e0*/  ISETP.GE.AND P0, PT, R3, R19, PT ;  /* 0x000000130300720c */ /* 0x000fe20003f06270 */
[----:B-1----:R-:W-:-:S05]  /*00f0*/  IMAD R4, R5, UR4, R2 ;  /* 0x0000000405047c24 */ /* 0x002fca000f8e0202 */
[----:B------:R-:W-:Y:S01]  /*0100*/  ISETP.GE.OR P0, PT, R4, UR12, P0 ;  /* 0x0000000c04007c0c */ /* 0x000fe20008706670 */
[----:B----4-:R-:W-:-:S05]  /*0110*/  IMAD R5, R7, UR6, R6 ;  /* 0x0000000607057c24 */ /* 0x010fca000f8e0206 */
[----:B---3--:R-:W-:-:S13]  /*0120*/  ISETP.GE.OR P0, PT, R5, UR7, P0 ;  /* 0x0000000705007c0c */ /* 0x008fda0008706670 */
[----:B------:R-:W-:Y:S05]  /*0130*/  @P0 EXIT ;  /* 0x000000000000094d */ /* 0x000fea0003800000 */
[----:B------:R-:W0:Y:S01]  /*0140*/  LDCU UR6, c[0x0][0x390] ;  /* 0x00007200ff0677ac */ /* 0x000e220008000800 */
[----:B------:R-:W1:Y:S01]  /*0150*/  LDC R9, c[0x0][0x3a4] ;  /* 0x0000e900ff097b82 */ /* 0x000e620000000800 */
[----:B------:R-:W2:Y:S01]  /*0160*/  LDCU.64 UR10, c[0x0][0x358] ;  /* 0x00006b00ff0a77ac */ /* 0x000ea20008000a00 */
[----:B0-----:R-:W-:Y:S01]  /*0170*/  UISETP.GE.AND UP0, UPT, UR6, 0x1, UPT ;  /* 0x000000010600788c */ /* 0x001fe2000bf06270 */
[----:B-1----:R-:W-:-:S08]  /*0180*/  LEA.HI R9, R9, R9, RZ, 0x1 ;  /* 0x0000000909097211 */ /* 0x002fd000078f08ff */
[----:B--2---:R-:W-:Y:S05]  /*0190*/  BRA.U !UP0, `(.L_x_0) ;  /* 0x0000000908947547 */ /* 0x004fea000b800000 */
[----:B------:R-:W0:Y:S01]  /*01a0*/  LDC R7, c[0x0][0x3a0] ;  /* 0x0000e800ff077b82 */ /* 0x000e220000000800 */
[----:B------:R-:W1:Y:S01]  /*01b0*/  LDCU UR6, c[0x0][0x3b8] ;  /* 0x00007700ff0677ac */ /* 0x000e620008000800 */
[----:B------:R-:W-:Y:S01]  /*01c0*/  LOP3.LUT R6, R9, 0xfffffffe, RZ, 0xc0, !PT ;  /* 0xfffffffe09067812 */ /* 0x000fe200078ec0ff */
[----:B------:R-:W-:Y:S01]  /*01d0*/  VIADD R10, R19, 0xffffffff ;  /* 0xffffffff130a7836 */ /* 0x000fe20000000000 */
[----:B------:R-:W-:Y:S01]  /*01e0*/  ISETP.NE.AND P0, PT, R2, RZ, PT ;  /* 0x000000ff0200720c */ /* 0x000fe20003f05270 */
[----:B------:R-:W-:Y:S01]  /*01f0*/  UIADD3 UR7, UPT, UPT, UR12, -0x1, URZ ;  /* 0xffffffff0c077890 */ /* 0x000fe2000fffe0ff */
[----:B------:R-:W-:Y:S01]  /*0200*/  IMAD R20, R4, R19, RZ ;  /* 0x0000001304147224 */ /* 0x000fe200078e02ff */
[----:B------:R-:W-:Y:S01]  /*0210*/  UMOV UR4, 0x400 ;  /* 0x0000040000047882 */ /* 0x000fe20000000000 */
[----:B------:R-:W2:Y:S01]  /*0220*/  S2UR UR5, SR_CgaCtaId ;  /* 0x00000000000579c3 */ /* 0x000ea20000008800 */
[C---:B------:R-:W-:Y:S01]  /*0230*/  ISETP.GE.U32.AND P2, PT, R3.reuse, R10, PT ;  /* 0x0000000a0300720c */ /* 0x040fe20003f46070 */
[----:B------:R-:W-:Y:S01]  /*0240*/  IMAD.IADD R10, R20, 0x1, -R19 ;  /* 0x00000001140a7824 */ /* 0x000fe200078e0a13 */
[C---:B------:R-:W-:Y:S01]  /*0250*/  ISETP.GT.AND P4, PT, R4.reuse, RZ, PT ;  /* 0x000000ff0400720c */ /* 0x040fe20003f84270 */
[----:B------:R-:W-:Y:S01]  /*0260*/  IMAD.IADD R11, R3, 0x1, R20 ;  /* 0x00000001030b7824 */ /* 0x000fe200078e0214 */
[C---:B------:R-:W-:Y:S01]  /*0270*/  ISETP.GE.AND P1, PT, R4.reuse, UR7, PT ;  /* 0x0000000704007c0c */ /* 0x040fe2000bf26270 */
[----:B------:R-:W3:Y:S01]  /*0280*/  LDCU UR13, c[0x0][0x388] ;  /* 0x00007100ff0d77ac */ /* 0x000ee20008000800 */
[----:B------:R-:W-:-:S02]  /*0290*/  ISETP.GT.AND P3, PT, R4, RZ, !P2 ;  /* 0x000000ff0400720c */ /* 0x000fc40005764270 */
[C---:B------:R-:W-:Y:S01]  /*02a0*/  ISETP.NE.AND P4, PT, R3.reuse, RZ, P4 ;  /* 0x000000ff0300720c */ /* 0x040fe20002785270 */
[----:B------:R-:W4:Y:S01]  /*02b0*/  LDCU UR8, c[0x0][0x390] ;  /* 0x00007200ff0877ac */ /* 0x000f220008000800 */
[----:B-1----:R-:W-:Y:S01]  /*02c0*/  VIADD R6, R6, UR6 ;  /* 0x0000000606067c36 */ /* 0x002fe20008000000 */
[----:B------:R-:W-:Y:S02]  /*02d0*/  ISETP.LT.AND P2, PT, R4, UR7, !P2 ;  /* 0x0000000704007c0c */ /* 0x000fe4000d741270 */
[----:B------:R-:W-:Y:S01]  /*02e0*/  ISETP.NE.AND P1, PT, R3, RZ, !P1 ;  /* 0x000000ff0300720c */ /* 0x000fe20004f25270 */
[----:B------:R-:W1:Y:S01]  /*02f0*/  LDCU UR9, c[0x0][0x3b8] ;  /* 0x00007700ff0977ac */ /* 0x000e620008000800 */
[----:B0-----:R-:W-:Y:S01]  /*0300*/  LEA.HI R7, R7, R7, RZ, 0x1 ;  /* 0x0000000707077211 */ /* 0x001fe200078f08ff */
[----:B------:R-:W0:Y:S03]  /*0310*/  LDCU.64 UR14, c[0x0][0x380] ;  /* 0x00007000ff0e77ac */ /* 0x000e260008000a00 */
[----:B------:R-:W-:Y:S01]  /*0320*/  LEA.HI.SX32 R7, R7, R2, 0x1f ;  /* 0x0000000207077211 */ /* 0x000fe200078ffaff */
[----:B--2---:R-:W-:-:S04]  /*0330*/  ULEA UR4, UR5, UR4, 0x18 ;  /* 0x0000000405047291 */ /* 0x004fc8000f8ec0ff */
[----:B------:R-:W-:Y:S01]  /*0340*/  IMAD R8, R7, R6, -R6 ;  /* 0x0000000607087224 */ /* 0x000fe200078e0a06 */
[----:B------:R-:W-:Y:S01]  /*0350*/  LEA.HI.SX32 R7, R9, R0, 0x1f ;  /* 0x0000000009077211 */ /* 0x000fe200078ffaff */
[----:B------:R-:W-:Y:S01]  /*0360*/  IMAD R9, R19, UR12, RZ ;  /* 0x0000000c13097c24 */ /* 0x000fe2000f8e02ff */
[----:B------:R-:W-:Y:S01]  /*0370*/  UIADD3 UR5, UPT, UPT, UR6, -0x1, URZ ;  /* 0xffffffff06057890 */ /* 0x000fe2000fffe0ff */
[----:B------:R-:W-:Y:S01]  /*0380*/  IMAD.U32 R21, RZ, RZ, UR4 ;  /* 0x00000004ff157e24 */ /* 0x000fe2000f8e00ff */
[----:B------:R-:W-:Y:S01]  /*0390*/  UMOV UR4, URZ ;  /* 0x000000ff00047c82 */ /* 0x000fe20008000000 */
[----:B------:R-:W-:Y:S01]  /*03a0*/  IMAD.IADD R7, R7, 0x1, R8 ;  /* 0x0000000107077824 */ /* 0x000fe200078e0208 */
[----:B------:R-:W-:Y:S02]  /*03b0*/  P2R R8, PR, RZ, 0x1 ;  /* 0x00000001ff087803 */ /* 0x000fe40000000000 */
[----:B------:R-:W-:-:S04]  /*03c0*/  IADD3 R8, P0, PT, R3, R20, RZ ;  /* 0x0000001403087210 */ /* 0x000fc80007f1e0ff */
[----:B01-34-:R-:W-:-:S09]  /*03d0*/  LEA.HI.X.SX32 R20, R20, RZ, 0x1, P0 ;  /* 0x000000ff14147211 */ /* 0x01bfd200000f0eff */
.L_x_19:
[----:B0-----:R-:W0:Y:S01]  /*03e0*/  LDC.64 R16, c[0x0][0x380] ;  /* 0x0000e000ff107b82 */ /* 0x001e220000000a00 */
[----:B------:R-:W-:-:S04]  /*03f0*/  IMAD R22, R9, UR4, RZ ;  /* 0x0000000409167c24 */ /* 0x000fc8000f8e02ff */
[----:B-12---:R-:W-:-:S03]  /*0400*/  IMAD.IADD R13, R22, 0x1, R11 ;  /* 0x00000001160d7824 */ /* 0x006fc600078e020b */
[----:B------:R-:W1:Y:S08]  /*0410*/  LDC R14, c[0x0][0x3a0] ;  /* 0x0000e800ff0e7b82 */ /* 0x000e700000000800 */
[----:B------:R-:W2:Y:S01]  /*0420*/  LDC R23, c[0x0][0x3a4] ;  /* 0x0000e900ff177b82 */ /* 0x000ea20000000800 */
[----:B0-----:R-:W-:-:S05]  /*0430*/  IMAD.WIDE R12, R13, 0x8, R16 ;  /* 0x000000080d0c7825 */ /* 0x001fca00078e0210 */
[----:B---3--:R-:W3:Y:S01]  /*0440*/  LDG.E.64 R18, desc[UR10][R12.64] ;  /* 0x0000000a0c127981 */ /* 0x008ee2000c1e1b00 */
[----:B------:R-:W-:Y:S01]  /*0450*/  ISETP.NE.AND P6, PT, R2, RZ, PT ;  /* 0x000000ff0200720c */ /* 0x000fe20003fc5270 */
[----:B------:R-:W-:Y:S01]  /*0460*/  BSSY.RECONVERGENT B0, `(.L_x_1) ;  /* 0x0000028000007945 */ /* 0x000fe20003800200 */
[----:B-1----:R-:W-:-:S04]  /*0470*/  LEA.HI R15, R14, R14, RZ, 0x1 ;  /* 0x0000000e0e0f7211 */ /* 0x002fc800078f08ff */
[C---:B------:R-:W-:Y:S02]  /*0480*/  LOP3.LUT R14, R15.reuse, 0xfffffffe, RZ, 0xc0, !PT ;  /* 0xfffffffe0f0e7812 */ /* 0x040fe400078ec0ff */
[----:B------:R-:W-:Y:S02]  /*0490*/  LEA.HI.SX32 R15, R15, R2, 0x1f ;  /* 0x000000020f0f7211 */ /* 0x000fe400078ffaff */
[----:B--2-4-:R-:W-:Y:S01]  /*04a0*/  LEA.HI R25, R23, R23, RZ, 0x1 ;  /* 0x0000001717197211 */ /* 0x014fe200078f08ff */
[----:B------:R-:W-:-:S03]  /*04b0*/  VIADD R23, R14, UR9 ;  /* 0x000000090e177c36 */ /* 0x000fc60008000000 */
[----:B------:R-:W-:Y:S01]  /*04c0*/  LEA.HI.SX32 R25, R25, R0, 0x1f ;  /* 0x0000000019197211 */ /* 0x000fe200078ffaff */
[----:B------:R-:W-:-:S04]  /*04d0*/  IMAD R23, R23, R6, RZ ;  /* 0x0000000617177224 */ /* 0x000fc800078e02ff */
[----:B------:R-:W-:Y:S01]  /*04e0*/  IMAD R15, R15, R6, R25 ;  /* 0x000000060f0f7224 */ /* 0x000fe200078e0219 */
[----:B------:R-:W-:Y:S01]  /*04f0*/  SHF.R.S32.HI R25, RZ, 0x1f, R22 ;  /* 0x0000001fff197819 */ /* 0x000fe20000011416 */
[----:B------:R-:W-:-:S04]  /*0500*/  IMAD R24, R23, UR4, RZ ;  /* 0x0000000417187c24 */ /* 0x000fc8000f8e02ff */
[----:B------:R-:W-:Y:S01]  /*0510*/  IMAD.IADD R14, R15, 0x1, R24 ;  /* 0x000000010f0e7824 */ /* 0x000fe200078e0218 */
[----:B------:R-:W-:-:S03]  /*0520*/  IADD3 R15, P5, PT, R3, R10, RZ ;  /* 0x0000000a030f7210 */ /* 0x000fc60007fbe0ff */
[----:B------:R-:W-:Y:S01]  /*0530*/  IMAD R23, R14, 0x8, R21 ;  /* 0x000000080e177824 */ /* 0x000fe200078e0215 */
[----:B------:R-:W-:Y:S02]  /*0540*/  IADD3 R15, P0, PT, R22, R15, RZ ;  /* 0x0000000f160f7210 */ /* 0x000fe40007f1e0ff */
[----:B------:R-:W-:-:S05]  /*0550*/  LEA.HI.X.SX32 R26, R10, RZ, 0x1, P5 ;  /* 0x000000ff0a1a7211 */ /* 0x000fca00028f0eff */
[----:B------:R-:W-:Y:S01]  /*0560*/  IMAD.X R26, R25, 0x1, R26, P0 ;  /* 0x00000001191a7824 */ /* 0x000fe200000e061a */
[----:B------:R-:W-:-:S04]  /*0570*/  LEA R14, P0, R15, UR14, 0x3 ;  /* 0x0000000e0f0e7c11 */ /* 0x000fc8000f8018ff */
[----:B------:R-:W-:Y:S01]  /*0580*/  LEA.HI.X R15, R15, UR15, R26, 0x3, P0 ;  /* 0x0000000f0f0f7c11 */ /* 0x000fe200080f1c1a */
[----:B---3--:R0:W-:Y:S01]  /*0590*/  STS.64 [R23], R18 ;  /* 0x0000001217007388 */ /* 0x0081e20000000a00 */
[----:B------:R-:W-:Y:S07]  /*05a0*/  @P6 BRA `(.L_x_2) ;  /* 0x00000000004c6947 */ /* 0x000fee0003800000 */
[----:B------:R-:W-:-:S13]  /*05b0*/  ISETP.GE.AND P0, PT, R4, 0x1, PT ;  /* 0x000000010400780c */ /* 0x000fda0003f06270 */
[----:B0-----:R-:W-:-:S05]  /*05c0*/  @P0 IADD3 R19, PT, PT, R22, R10, R3 ;  /* 0x0000000a16130210 */ /* 0x001fca0007ffe003 */
[----:B------:R-:W-:-:S06]  /*05d0*/  @P0 IMAD.WIDE R16, R19, 0x8, R16 ;  /* 0x0000000813100825 */ /* 0x000fcc00078e0210 */
[----:B------:R-:W2:Y:S01]  /*05e0*/  @P0 LDG.E.64 R16, desc[UR10][R16.64] ;  /* 0x0000000a10100981 */ /* 0x000ea2000c1e1b00 */
[----:B------:R-:W0:Y:S01]  /*05f0*/  S2UR UR7, SR_CgaCtaId ;  /* 0x00000000000779c3 */ /* 0x000e220000008800 */
[----:B------:R-:W-:Y:S01]  /*0600*/  UMOV UR6, 0x400 ;  /* 0x0000040000067882 */ /* 0x000fe20000000000 */
[----:B------:R-:W-:Y:S01]  /*0610*/  IMAD.IADD R18, R7, 0x1, R24 ;  /* 0x0000000107127824 */ /* 0x000fe200078e0218 */
[----:B0-----:R-:W-:-:S06]  /*0620*/  ULEA UR6, UR7, UR6, 0x18 ;  /* 0x0000000607067291 */ /* 0x001fcc000f8ec0ff */
[----:B------:R-:W-:-:S04]  /*0630*/  IMAD.U32 R21, RZ, RZ, UR6 ;  /* 0x00000006ff157e24 */ /* 0x000fc8000f8e00ff */
[----:B------:R-:W-:-:S05]  /*0640*/  IMAD R19, R18, 0x8, R21 ;  /* 0x0000000812137824 */ /* 0x000fca00078e0215 */
[----:B--2---:R1:W-:Y:S04]  /*0650*/  @P0 STS.64 [R19], R16 ;  /* 0x0000001013000388 */ /* 0x0043e80000000a00 */
[----:B------:R1:W-:Y:S01]  /*0660*/  @!P0 STS.64 [R19], RZ ;  /* 0x000000ff13008388 */ /* 0x0003e20000000a00 */
[----:B------:R-:W-:-:S13]  /*0670*/  ISETP.NE.AND P0, PT, R0, RZ, PT ;  /* 0x000000ff0000720c */ /* 0x000fda0003f05270 */
[----:B-1----:R-:W-:Y:S05]  /*0680*/  @P0 BRA `(.L_x_2) ;  /* 0x0000000000140947 */ /* 0x002fea0003800000 */
[----:B------:R-:W-:Y:S05]  /*0690*/  @!P4 BRA `(.L_x_3) ;  /* 0x00000000000cc947 */ /* 0x000fea0003800000 */
[----:B------:R-:W2:Y:S04]  /*06a0*/  LDG.E.64 R16, desc[UR10][R14.64+-0x8] ;  /* 0xfffff80a0e107981 */ /* 0x000ea8000c1e1b00 */
[----:B--2---:R1:W-:Y:S01]  /*06b0*/  STS.64 [R19+-0x8], R16 ;  /* 0xfffff81013007388 */ /* 0x0043e20000000a00 */
[----:B------:R-:W-:Y:S05]  /*06c0*/  BRA `(.L_x_2) ;  /* 0x0000000000047947 */ /* 0x000fea0003800000 */
.L_x_3:
[----:B------:R2:W-:Y:S02]  /*06d0*/  STS.64 [R19+-0x8], RZ ;  /* 0xfffff8ff13007388 */ /* 0x0005e40000000a00 */
.L_x_2:
[----:B------:R-:W-:Y:S05]  /*06e0*/  BSYNC.RECONVERGENT B0 ;  /* 0x0000000000007941 */ /* 0x000fea0003800200 */
.L_x_1:
[----:B-1----:R-:W-:Y:S01]  /*06f0*/  IADD3 R17, P0, PT, R22, R8, RZ ;  /* 0x0000000816117210 */ /* 0x002fe20007f1e0ff */
[----:B------:R-:W-:Y:S03]  /*0700*/  BSSY.RECONVERGENT B0, `(.L_x_4) ;  /* 0x000001a000007945 */ /* 0x000fe60003800200 */
[----:B------:R-:W-:Y:S01]  /*0710*/  LEA R16, P5, R17, UR14, 0x3 ;  /* 0x0000000e11107c11 */ /* 0x000fe2000f8a18ff */
[----:B0-----:R-:W-:Y:S01]  /*0720*/  IMAD.X R18, R25, 0x1, R20, P0 ;  /* 0x0000000119127824 */ /* 0x001fe200000e0614 */
[----:B------:R-:W-:-:S04]  /*0730*/  ISETP.NE.AND P0, PT, R0, UR5, PT ;  /* 0x0000000500007c0c */ /* 0x000fc8000bf05270 */
[----:B------:R-:W-:-:S09]  /*0740*/  LEA.HI.X R17, R17, UR15, R18, 0x3, P5 ;  /* 0x0000000f11117c11 */ /* 0x000fd2000a8f1c12 */
[----:B------:R-:W-:Y:S05]  /*0750*/  @P0 BRA `(.L_x_5) ;  /* 0x0000000000500947 */ /* 0x000fea0003800000 */
[----:B--2---:R-:W2:Y:S04]  /*0760*/  LDG.E.64 R18, desc[UR10][R16.64+0x8] ;  /* 0x0000080a10127981 */ /* 0x004ea8000c1e1b00 */
[----:B--2---:R0:W-:Y:S01]  /*0770*/  STS.64 [R23+0x8], R18 ;  /* 0x0000081217007388 */ /* 0x0041e20000000a00 */
[----:B------:R-:W-:Y:S05]  /*0780*/  @P6 BRA `(.L_x_5) ;  /* 0x0000000000446947 */ /* 0x000fea0003800000 */
[----:B------:R-:W-:Y:S05]  /*0790*/  @!P3 BRA `(.L_x_6) ;  /* 0x000000000024b947 */ /* 0x000fea0003800000 */
[----:B------:R-:W2:Y:S01]  /*07a0*/  LDG.E.64 R14, desc[UR10][R14.64+0x8] ;  /* 0x0000080a0e0e7981 */ /* 0x000ea2000c1e1b00 */
[----:B------:R-:W1:Y:S01]  /*07b0*/  S2UR UR7, SR_CgaCtaId ;  /* 0x00000000000779c3 */ /* 0x000e620000008800 */
[----:B------:R-:W-:Y:S01]  /*07c0*/  UMOV UR6, 0x400 ;  /* 0x0000040000067882 */ /* 0x000fe20000000000 */
[----:B------:R-:W-:Y:S01]  /*07d0*/  IMAD.IADD R24, R7, 0x1, R24 ;  /* 0x0000000107187824 */ /* 0x000fe200078e0218 */
[----:B-1----:R-:W-:-:S06]  /*07e0*/  ULEA UR6, UR7, UR6, 0x18 ;  /* 0x0000000607067291 */ /* 0x002fcc000f8ec0ff */
[----:B------:R-:W-:-:S04]  /*07f0*/  IMAD.U32 R21, RZ, RZ, UR6 ;  /* 0x00000006ff157e24 */ /* 0x000fc8000f8e00ff */
[----:B0-----:R-:W-:-:S05]  /*0800*/  IMAD R19, R24, 0x8, R21 ;  /* 0x0000000818137824 */ /* 0x001fca00078e0215 */
[----:B--2---:R1:W-:Y:S01]  /*0810*/  STS.64 [R19+0x8], R14 ;  /* 0x0000080e13007388 */ /* 0x0043e20000000a00 */
[----:B------:R-:W-:Y:S05]  /*0820*/  BRA `(.L_x_5) ;  /* 0x00000000001c7947 */ /* 0x000fea0003800000 */
.L_x_6:
[----:B------:R-:W1:Y:S01]  /*0830*/  S2UR UR7, SR_CgaCtaId ;  /* 0x00000000000779c3 */ /* 0x000e620000008800 */
[----:B------:R-:W-:Y:S01]  /*0840*/  UMOV UR6, 0x400 ;  /* 0x0000040000067882 */ /* 0x000fe20000000000 */
[----:B------:R-:W-:Y:S01]  /*0850*/  IMAD.IADD R24, R7, 0x1, R24 ;  /* 0x0000000107187824 */ /* 0x000fe200078e0218 */
[----:B-1----:R-:W-:-:S06]  /*0860*/  ULEA UR6, UR7, UR6, 0x18 ;  /* 0x0000000607067291 */ /* 0x002fcc000f8ec0ff */
[----:B------:R-:W-:-:S04]  /*0870*/  IMAD.U32 R21, RZ, RZ, UR6 ;  /* 0x00000006ff157e24 */ /* 0x000fc8000f8e00ff */
[----:B------:R-:W-:-:S05]  /*0880*/  IMAD R24, R24, 0x8, R21 ;  /* 0x0000000818187824 */ /* 0x000fca00078e0215 */
[----:B------:R3:W-:Y:S02]  /*0890*/  STS.64 [R24+0x8], RZ ;  /* 0x000008ff18007388 */ /* 0x0007e40000000a00 */
.L_x_5:
[----:B------:R-:W-:Y:S05]  /*08a0*/  BSYNC.RECONVERGENT B0 ;  /* 0x0000000000007941 */ /* 0x000fea0003800200 */
.L_x_4:
[----:B012---:R-:W0:Y:S01]  /*08b0*/  LDC R19, c[0x0][0x38c] ;  /* 0x0000e300ff137b82 */ /* 0x007e220000000800 */
[----:B------:R-:W-:Y:S01]  /*08c0*/  BSSY.RECONVERGENT B0, `(.L_x_7) ;  /* 0x000001a000007945 */ /* 0x000fe20003800200 */
[----:B0-----:R-:W-:-:S05]  /*08d0*/  IMAD R14, R19, 0x2, R10 ;  /* 0x00000002130e7824 */ /* 0x001fca00078e020a */
[--C-:B------:R-:W-:Y:S02]  /*08e0*/  SHF.R.S32.HI R18, RZ, 0x1f, R14.reuse ;  /* 0x0000001fff127819 */ /* 0x100fe4000001140e */
[----:B------:R-:W-:-:S04]  /*08f0*/  IADD3 R22, P5, P6, R22, R3, R14 ;  /* 0x0000000316167210 */ /* 0x000fc80007ebe00e */
[----:B------:R-:W-:Y:S02]  /*0900*/  IADD3.X R25, PT, PT, R25, RZ, R18, P5, P6 ;  /* 0x000000ff19197210 */ /* 0x000fe40002fec412 */
[----:B------:R-:W-:-:S04]  /*0910*/  LEA R14, P5, R22, UR14, 0x3 ;  /* 0x0000000e160e7c11 */ /* 0x000fc8000f8a18ff */
[----:B------:R-:W-:Y:S02]  /*0920*/  LEA.HI.X R15, R22, UR15, R25, 0x3, P5 ;  /* 0x0000000f160f7c11 */ /* 0x000fe4000a8f1c19 */
[----:B------:R-:W-:-:S13]  /*0930*/  ISETP.NE.AND P5, PT, R2, UR5, PT ;  /* 0x0000000502007c0c */ /* 0x000fda000bfa5270 */
[----:B------:R-:W-:Y:S05]  /*0940*/  @P5 BRA `(.L_x_8) ;  /* 0x0000000000445947 */ /* 0x000fea0003800000 */
[----:B------:R-:W-:Y:S01]  /*0950*/  UIADD3 UR6, UPT, UPT, UR13, -0x1, URZ ;  /* 0xffffffff0d067890 */ /* 0x000fe2000fffe0ff */
[----:B------:R-:W-:Y:S01]  /*0960*/  BSSY.RECONVERGENT B1, `(.L_x_9) ;  /* 0x0000009000017945 */ /* 0x000fe20003800200 */
[----:B------:R-:W-:-:S04]  /*0970*/  IMAD R25, R6, 0x8, R23 ;  /* 0x0000000806197824 */ /* 0x000fc800078e0217 */
[----:B------:R-:W-:-:S13]  /*0980*/  ISETP.GE.AND P6, PT, R4, UR6, PT ;  /* 0x0000000604007c0c */ /* 0x000fda000bfc6270 */
[----:B------:R-:W-:Y:S05]  /*0990*/  @P6 BRA `(.L_x_10) ;  /* 0x0000000000106947 */ /* 0x000fea0003800000 */
[----:B------:R-:W-:-:S06]  /*09a0*/  IMAD.WIDE R12, R19, 0x8, R12 ;  /* 0x00000008130c7825 */ /* 0x000fcc00078e020c */
[----:B------:R-:W2:Y:S04]  /*09b0*/  LDG.E.64 R12, desc[UR10][R12.64] ;  /* 0x0000000a0c0c7981 */ /* 0x000ea8000c1e1b00 */
[----:B--2---:R1:W-:Y:S01]  /*09c0*/  STS.64 [R25], R12 ;  /* 0x0000000c19007388 */ /* 0x0043e20000000a00 */
[----:B------:R-:W-:Y:S05]  /*09d0*/  BRA `(.L_x_11) ;  /* 0x0000000000047947 */ /* 0x000fea0003800000 */
.L_x_10:
[----:B------:R0:W-:Y:S02]  /*09e0*/  STS.64 [R25], RZ ;  /* 0x000000ff19007388 */ /* 0x0001e40000000a00 */
.L_x_11:
[----:B------:R-:W-:Y:S05]  /*09f0*/  BSYNC.RECONVERGENT B1 ;  /* 0x0000000000017941 */ /* 0x000fea0003800200 */
.L_x_9:
[----:B------:R-:W-:Y:S05]  /*0a00*/  @P0 BRA `(.L_x_8) ;  /* 0x0000000000140947 */ /* 0x000fea0003800000 */
[----:B------:R-:W-:Y:S05]  /*0a10*/  @!P2 BRA `(.L_x_12) ;  /* 0x00000000000ca947 */ /* 0x000fea0003800000 */
[----:B-1----:R-:W2:Y:S04]  /*0a20*/  LDG.E.64 R12, desc[UR10][R14.64+0x8] ;  /* 0x0000080a0e0c7981 */ /* 0x002ea8000c1e1b00 */
[----:B--2---:R2:W-:Y:S01]  /*0a30*/  STS.64 [R25+0x8], R12 ;  /* 0x0000080c19007388 */ /* 0x0045e20000000a00 */
[----:B------:R-:W-:Y:S05]  /*0a40*/  BRA `(.L_x_8) ;  /* 0x0000000000047947 */ /* 0x000fea0003800000 */
.L_x_12:
[----:B------:R4:W-:Y:S02]  /*0a50*/  STS.64 [R25+0x8], RZ ;  /* 0x000008ff19007388 */ /* 0x0009e40000000a00 */
.L_x_8:
[----:B------:R-:W-:Y:S05]  /*0a60*/  BSYNC.RECONVERGENT B0 ;  /* 0x0000000000007941 */ /* 0x000fea0003800200 */
.L_x_7:
[----:B------:R-:W-:Y:S01]  /*0a70*/  ISETP.NE.AND P0, PT, R0, RZ, PT ;  /* 0x000000ff0000720c */ /* 0x000fe20003f05270 */
[----:B------:R-:W-:-:S12]  /*0a80*/  BSSY.RECONVERGENT B0, `(.L_x_13) ;  /* 0x0000012000007945 */ /* 0x000fd80003800200 */
[----:B------:R-:W-:Y:S05]  /*0a90*/  @P0 BRA `(.L_x_14) ;  /* 0x0000000000400947 */ /* 0x000fea0003800000 */
[----:B------:R-:W-:Y:S01]  /*0aa0*/  ISETP.NE.AND P0, PT, R3, RZ, PT ;  /* 0x000000ff0300720c */ /* 0x000fe20003f05270 */
[----:B------:R-:W-:-:S12]  /*0ab0*/  BSSY.RECONVERGENT B1, `(.L_x_15) ;  /* 0x0000006000017945 */ /* 0x000fd80003800200 */
[----:B------:R-:W-:Y:S05]  /*0ac0*/  @!P0 BRA `(.L_x_16) ;  /* 0x00000000000c8947 */ /* 0x000fea0003800000 */
[----:B------:R-:W5:Y:S04]  /*0ad0*/  LDG.E.64 R16, desc[UR10][R16.64+-0x8] ;  /* 0xfffff80a10107981 */ /* 0x000f68000c1e1b00 */
[----:B-----5:R0:W-:Y:S01]  /*0ae0*/  STS.64 [R23+-0x8], R16 ;  /* 0xfffff81017007388 */ /* 0x0201e20000000a00 */
[----:B------:R-:W-:Y:S05]  /*0af0*/  BRA `(.L_x_17) ;  /* 0x0000000000047947 */ /* 0x000fea0003800000 */
.L_x_16:
[----:B------:R0:W-:Y:S02]  /*0b00*/  STS.64 [R23+-0x8], RZ ;  /* 0xfffff8ff17007388 */ /* 0x0001e40000000a00 */
.L_x_17:
[----:B------:R-:W-:Y:S05]  /*0b10*/  BSYNC.RECONVERGENT B1 ;  /* 0x0000000000017941 */ /* 0x000fea0003800200 */
.L_x_15:
[----:B------:R-:W-:Y:S05]  /*0b20*/  @P5 BRA `(.L_x_14) ;  /* 0x00000000001c5947 */ /* 0x000fea0003800000 */
[----:B------:R-:W-:Y:S05]  /*0b30*/  @!P1 BRA `(.L_x_18) ;  /* 0x0000000000109947 */ /* 0x000fea0003800000 */
[----:B------:R-:W5:Y:S01]  /*0b40*/  LDG.E.64 R14, desc[UR10][R14.64+-0x8] ;  /* 0xfffff80a0e0e7981 */ /* 0x000f62000c1e1b00 */
[----:B0-----:R-:W-:-:S05]  /*0b50*/  IMAD R23, R6, 0x8, R23 ;  /* 0x0000000806177824 */ /* 0x001fca00078e0217 */
[----:B-----5:R0:W-:Y:S01]  /*0b60*/  STS.64 [R23+-0x8], R14 ;  /* 0xfffff80e17007388 */ /* 0x0201e20000000a00 */
[----:B------:R-:W-:Y:S05]  /*0b70*/  BRA `(.L_x_14) ;  /* 0x0000000000087947 */ /* 0x000fea0003800000 */
.L_x_18:
[----:B0-----:R-:W-:-:S05]  /*0b80*/  IMAD R23, R6, 0x8, R23 ;  /* 0x0000000806177824 */ /* 0x001fca00078e0217 */
[----:B------:R0:W-:Y:S02]  /*0b90*/  STS.64 [R23+-0x8], RZ ;  /* 0xfffff8ff17007388 */ /* 0x0001e40000000a00 */
.L_x_14:
[----:B------:R-:W-:Y:S05]  /*0ba0*/  BSYNC.RECONVERGENT B0 ;  /* 0x0000000000007941 */ /* 0x000fea0003800200 */
.L_x_13:
[----:B------:R-:W-:Y:S01]  /*0bb0*/  UIADD3 UR4, UPT, UPT, UR4, 0x1, URZ ;  /* 0x0000000104047890 */ /* 0x000fe2000fffe0ff */
[----:B------:R-:W-:-:S03]  /*0bc0*/  UMOV UR6, UR8 ;  /* 0x0000000800067c82 */ /* 0x000fc60008000000 */
[----:B------:R-:W-:-:S09]  /*0bd0*/  UISETP.NE.AND UP0, UPT, UR4, UR6, UPT ;  /* 0x000000060400728c */ /* 0x000fd2000bf05270 */
[----:B------:R-:W-:Y:S05]  /*0be0*/  BRA.U UP0, `(.L_x_19) ;  /* 0xfffffff500fc7547 */ /* 0x000fea000b83ffff */
.L_x_0:
[----:B------:R-:W5:Y:S01]  /*0bf0*/  LDCU.64 UR8, c[0x0][0x3a0] ;  /* 0x00007400ff0877ac */ /* 0x000f620008000a00 */
[----:B------:R-:W-:Y:S01]  /*0c00*/  CS2R R6, SRZ ;  /* 0x0000000000067805 */ /* 0x000fe2000001ff00 */
[----:B------:R-:W0:Y:S01]  /*0c10*/  LDCU UR7, c[0x0][0x388] ;  /* 0x00007100ff0777ac */ /* 0x000e220008000800 */
[----:B-----5:R-:W-:Y:S02]  /*0c20*/  UISETP.LT.AND UP0, UPT, UR9, UR8, UPT ;  /* 0x000000080900728c */ /* 0x020fe4000bf01270 */
[----:B------:R-:W-:Y:S02]  /*0c30*/  ULEA.HI UR4, UR9, UR9, URZ, 0x1 ;  /* 0x0000000909047291 */ /* 0x000fe4000f8f08ff */
[----:B------:R-:W-:Y:S01]  /*0c40*/  USEL UR5, UR9, UR8, UP0 ;  /* 0x0000000809057287 */ /* 0x000fe20008000000 */
[----:B0-----:R-:W-:Y:S01]  /*0c50*/  IMAD R0, R5, UR7, R4 ;  /* 0x0000000705007c24 */ /* 0x001fe2000f8e0204 */
[----:B------:R-:W-:Y:S02]  /*0c60*/  USHF.R.S32.HI UR4, URZ, 0x1, UR4 ;  /* 0x00000001ff047899 */ /* 0x000fe40008011404 */
[----:B------:R-:W-:Y:S01]  /*0c70*/  UISETP.GE.AND UP0, UPT, UR5, 0x1, UPT ;  /* 0x000000010500788c */ /* 0x000fe2000bf06270 */
[----:B------:R-:W-:-:S03]  /*0c80*/  IMAD R19, R0, R19, R3 ;  /* 0x0000001300137224 */ /* 0x000fc600078e0203 */
[----:B------:R-:W-:Y:S01]  /*0c90*/  UISETP.LT.OR UP0, UPT, UR6, 0x1, !UP0 ;  /* 0x000000010600788c */ /* 0x000fe2000c701670 */
[----:B------:R-:W-:Y:S01]  /*0ca0*/  VIADD R3, R3, -UR4 ;  /* 0x8000000403037c36 */ /* 0x000fe20008000000 */
[----:B------:R-:W-:Y:S07]  /*0cb0*/  BAR.SYNC.DEFER_BLOCKING 0x0 ;  /* 0x0000000000007b1d */ /* 0x000fee0000010000 */
[----:B------:R-:W-:Y:S05]  /*0cc0*/  BRA.U UP0, `(.L_x_20) ;  /* 0x0000000900fc7547 */ /* 0x000fea000b800000 */
[----:B------:R-:W-:Y:S01]  /*0cd0*/  ULEA.HI UR4, UR8, UR8, URZ, 0x1 ;  /* 0x0000000808047291 */ /* 0x000fe2000f8f08ff */
[----:B------:R-:W-:Y:S01]  /*0ce0*/  CS2R R6, SRZ ;  /* 0x0000000000067805 */ /* 0x000fe2000001ff00 */
[----:B------:R-:W-:Y:S02]  /*0cf0*/  ULOP3.LUT UR12, UR9, 0x7, URZ, 0xc0, !UPT ;  /* 0x00000007090c7892 */ /* 0x000fe4000f8ec0ff */
[----:B------:R-:W-:Y:S02]  /*0d00*/  USHF.R.S32.HI UR4, URZ, 0x1, UR4 ;  /* 0x00000001ff047899 */ /* 0x000fe40008011404 */
[----:B------:R-:W-:Y:S02]  /*0d10*/  UIADD3 UR5, UPT, UPT, UR12, -0x1, URZ ;  /* 0xffffffff0c057890 */ /* 0x000fe4000fffe0ff */
[----:B------:R-:W-:Y:S02]  /*0d20*/  ULOP3.LUT UR13, UR9, 0x3, URZ, 0xc0, !UPT ;  /* 0x00000003090d7892 */ /* 0x000fe4000f8ec0ff */
[----:B------:R-:W-:Y:S01]  /*0d30*/  VIADD R4, R4, -UR4 ;  /* 0x8000000404047c36 */ /* 0x000fe20008000000 */
[----:B------:R-:W-:-:S02]  /*0d40*/  ULOP3.LUT UR7, UR9, 0x7ffffff8, URZ, 0xc0, !UPT ;  /* 0x7ffffff809077892 */ /* 0x000fc4000f8ec0ff */
[----:B------:R-:W-:Y:S01]  /*0d50*/  UISETP.GE.U32.AND UP0, UPT, UR5, 0x3, UPT ;  /* 0x000000030500788c */ /* 0x000fe2000bf06070 */
[----:B------:R-:W-:-:S10]  /*0d60*/  UMOV UR4, URZ ;  /* 0x000000ff00047c82 */ /* 0x000fd40008000000 */
.L_x_28:
[----:B------:R-:W0:Y:S01]  /*0d70*/  LDC R2, c[0x0][0x390] ;  /* 0x0000e400ff027b82 */ /* 0x000e220000000800 */
[----:B------:R-:W-:Y:S01]  /*0d80*/  UMOV UR8, UR4 ;  /* 0x0000000400087c82 */ /* 0x000fe20008000000 */
[----:B------:R-:W-:-:S06]  /*0d90*/  UMOV UR5, URZ ;  /* 0x000000ff00057c82 */ /* 0x000fcc0008000000 */
[----:B------:R-:W5:Y:S01]  /*0da0*/  LDC R9, c[0x0][0x3a0] ;  /* 0x0000e800ff097b82 */ /* 0x000f620000000800 */
[----:B0-----:R-:W-:Y:S01]  /*0db0*/  IMAD R0, R5, R2, UR4 ;  /* 0x0000000405007e24 */ /* 0x001fe2000f8e0202 */
[----:B------:R-:W-:-:S06]  /*0dc0*/  UIADD3 UR4, UPT, UPT, UR4, 0x1, URZ ;  /* 0x0000000104047890 */ /* 0x000fcc000fffe0ff */
[----:B------:R-:W-:Y:S01]  /*0dd0*/  ISETP.NE.AND P5, PT, R2, UR4, PT ;  /* 0x0000000402007c0c */ /* 0x000fe2000bfa5270 */
[----:B-----5:R-:W-:-:S12]  /*0de0*/  IMAD R0, R0, R9, R9 ;  /* 0x0000000900007224 */ /* 0x020fd800078e0209 */
.L_x_27:
[----:B------:R-:W0:Y:S01]  /*0df0*/  LDC.64 R10, c[0x0][0x3a0] ;  /* 0x0000e800ff0a7b82 */ /* 0x000e220000000a00 */
[----:B------:R-:W-:Y:S02]  /*0e00*/  ULOP3.LUT UR6, URZ, UR5, URZ, 0x33, !UPT ;  /* 0x00000005ff067292 */ /* 0x000fe4000f8e33ff */
[----:B------:R-:W-:Y:S01]  /*0e10*/  VIADD R18, R4, UR5 ;  /* 0x0000000504127c36 */ /* 0x000fe20008000000 */
[----:B------:R-:W-:-:S03]  /*0e20*/  UIADD3 UR5, UPT, UPT, UR5, 0x1, URZ ;  /* 0x0000000105057890 */ /* 0x000fc6000fffe0ff */
[----:B------:R-:W-:Y:S01]  /*0e30*/  VIADD R2, R0, UR6 ;  /* 0x0000000600027c36 */ /* 0x000fe20008000000 */
[----:B------:R-:W5:Y:S01]  /*0e40*/  LDC R9, c[0x0][0x388] ;  /* 0x0000e200ff097b82 */ /* 0x000f620000000800 */
[----:B------:R-:W-:Y:S01]  /*0e50*/  UMOV UR6, URZ ;  /* 0x000000ff00067c82 */ /* 0x000fe20008000000 */
[----:B0-----:R-:W-:Y:S01]  /*0e60*/  ISETP.GE.U32.AND P1, PT, R11, 0x8, PT ;  /* 0x000000080b00780c */ /* 0x001fe20003f26070 */
[----:B------:R-:W-:Y:S01]  /*0e70*/  IMAD R2, R2, R11, R11 ;  /* 0x0000000b02027224 */ /* 0x000fe200078e020b */
[----:B------:R-:W-:Y:S02]  /*0e80*/  ISETP.NE.AND P6, PT, R10, UR5, PT ;  /* 0x000000050a007c0c */ /* 0x000fe4000bfc5270 */
[----:B-----5:R-:W-:-:S04]  /*0e90*/  ISETP.GE.AND P0, PT, R18, R9, PT ;  /* 0x000000091200720c */ /* 0x020fc80003f06270 */
[----:B------:R-:W-:Y:S01]  /*0ea0*/  ISETP.GT.AND P0, PT, R18, -0x1, !P0 ;  /* 0xffffffff1200780c */ /* 0x000fe20004704270 */
[----:B------:R-:W-:-:S04]  /*0eb0*/  IMAD R18, R9, UR8, R18 ;  /* 0x0000000809127c24 */ /* 0x000fc8000f8e0212 */
[----:B------:R-:W-:Y:S08]  /*0ec0*/  @!P1 BRA `(.L_x_21) ;  /* 0x0000000400149947 */ /* 0x000ff00003800000 */
[----:B------:R-:W0:Y:S01]  /*0ed0*/  LDCU UR14, c[0x0][0x38c] ;  /* 0x00007180ff0e77ac */ /* 0x000e220008000800 */
[----:B------:R-:W-:-:S05]  /*0ee0*/  UMOV UR6, URZ ;  /* 0x000000ff00067c82 */ /* 0x000fca0008000000 */
.L_x_22:
[----:B------:R-:W5:Y:S01]  /*0ef0*/  LDC.64 R10, c[0x0][0x380] ;  /* 0x0000e000ff0a7b82 */ /* 0x000f620000000a00 */
[----:B------:R-:W-:Y:S01]  /*0f00*/  VIADD R27, R3, UR6 ;  /* 0x00000006031b7c36 */ /* 0x000fe20008000000 */
[----:B------:R-:W-:-:S03]  /*0f10*/  ULOP3.LUT UR9, URZ, UR6, URZ, 0x33, !UPT ;  /* 0x00000006ff097292 */ /* 0x000fc6000f8e33ff */
[----:B012---:R-:W-:Y:S01]  /*0f20*/  IMAD R13, R18, UR14, R27 ;  /* 0x0000000e120d7c24 */ /* 0x007fe2000f8e021b */
[C---:B------:R-:W-:Y:S02]  /*0f30*/  ISETP.GE.AND P1, PT, R27.reuse, UR14, PT ;  /* 0x0000000e1b007c0c */ /* 0x040fe4000bf26270 */
[----:B------:R-:W0:Y:S01]  /*0f40*/  LDC.64 R8, c[0x0][0x398] ;  /* 0x0000e600ff087b82 */ /* 0x000e220000000a00 */
[----:B------:R-:W-:Y:S01]  /*0f50*/  VIADD R15, R2, UR9 ;  /* 0x00000009020f7c36 */ /* 0x000fe20008000000 */
[----:B------:R-:W-:-:S04]  /*0f60*/  ISETP.GT.AND P1, PT, R27, -0x1, !P1 ;  /* 0xffffffff1b00780c */ /* 0x000fc80004f24270 */
[----:B------:R-:W-:Y:S01]  /*0f70*/  PLOP3.LUT P1, PT, P1, P0, PT, 0x80, 0x8 ;  /* 0x000000000008781c */ /* 0x000fe20000f21070 */
[----:B-----5:R-:W-:-:S04]  /*0f80*/  IMAD.WIDE R10, R13, 0x8, R10 ;  /* 0x000000080d0a7825 */ /* 0x020fc800078e020a */
[----:B0-----:R-:W-:-:S08]  /*0f90*/  IMAD.WIDE R8, R15, 0x8, R8 ;  /* 0x000000080f087825 */ /* 0x001fd000078e0208 */
[----:B------:R-:W2:Y:S04]  /*0fa0*/  @P1 LDG.E.64 R14, desc[UR10][R10.64] ;  /* 0x0000000a0a0e1981 */ /* 0x000ea8000c1e1b00 */
[----:B------:R-:W2:Y:S01]  /*0fb0*/  @P1 LDG.E.64 R12, desc[UR10][R8.64] ;  /* 0x0000000a080c1981 */ /* 0x000ea2000c1e1b00 */
[----:B------:R-:W-:-:S05]  /*0fc0*/  VIADD R16, R27, 0x1 ;  /* 0x000000011b107836 */ /* 0x000fca0000000000 */
[----:B------:R-:W-:-:S04]  /*0fd0*/  ISETP.GE.AND P4, PT, R16, UR14, PT ;  /* 0x0000000e10007c0c */ /* 0x000fc8000bf86270 */
[----:B------:R-:W-:Y:S01]  /*0fe0*/  ISETP.GT.AND P4, PT, R16, -0x1, !P4 ;  /* 0xffffffff1000780c */ /* 0x000fe20006784270 */
[----:B------:R-:W-:-:S03]  /*0ff0*/  VIADD R16, R27, 0x2 ;  /* 0x000000021b107836 */ /* 0x000fc60000000000 */
[----:B------:R-:W-:Y:S02]  /*1000*/  PLOP3.LUT P4, PT, P4, P0, PT, 0x80, 0x8 ;  /* 0x000000000008781c */ /* 0x000fe40002781070 */
[----:B------:R-:W-:-:S04]  /*1010*/  ISETP.GE.AND P3, PT, R16, UR14, PT ;  /* 0x0000000e10007c0c */ /* 0x000fc8000bf66270 */
[----:B------:R-:W-:Y:S01]  /*1020*/  ISETP.GT.AND P3, PT, R16, -0x1, !P3 ;  /* 0xffffffff1000780c */ /* 0x000fe20005f64270 */
[----:B------:R-:W-:-:S06]  /*1030*/  VIADD R16, R27, 0x3 ;  /* 0x000000031b107836 */ /* 0x000fcc0000000000 */
[----:B---34-:R-:W3:Y:S04]  /*1040*/  @P4 LDG.E.64 R24, desc[UR10][R10.64+0x8] ;  /* 0x0000080a0a184981 */ /* 0x018ee8000c1e1b00 */
[----:B------:R-:W3:Y:S01]  /*1050*/  @P4 LDG.E.64 R22, desc[UR10][R8.64+-0x8] ;  /* 0xfffff80a08164981 */ /* 0x000ee2000c1e1b00 */
[C---:B------:R-:W-:Y:S02]  /*1060*/  ISETP.GE.AND P2, PT, R16.reuse, UR14, PT ;  /* 0x0000000e10007c0c */ /* 0x040fe4000bf46270 */
[----:B------:R-:W-:Y:S02]  /*1070*/  PLOP3.LUT P3, PT, P3, P0, PT, 0x80, 0x8 ;  /* 0x000000000008781c */ /* 0x000fe40001f61070 */
[----:B------:R-:W-:-:S04]  /*1080*/  ISETP.GT.AND P2, PT, R16, -0x1, !P2 ;  /* 0xffffffff1000780c */ /* 0x000fc80005744270 */
[----:B------:R-:W-:-:S13]  /*1090*/  PLOP3.LUT P2, PT, P2, P0, PT, 0x80, 0x8 ;  /* 0x000000000008781c */ /* 0x000fda0001741070 */
[----:B------:R-:W4:Y:S04]  /*10a0*/  @P2 LDG.E.64 R16, desc[UR10][R10.64+0x18] ;  /* 0x0000180a0a102981 */ /* 0x000f28000c1e1b00 */
[----:B------:R-:W4:Y:S01]  /*10b0*/  @P2 LDG.E.64 R20, desc[UR10][R8.64+-0x18] ;  /* 0xffffe80a08142981 */ /* 0x000f22000c1e1b00 */
[----:B--2---:R-:W-:-:S03]  /*10c0*/  @P1 DFMA R6, R14, R12, R6 ;  /* 0x0000000c0e06122b */ /* 0x004fc60000000006 */
[----:B------:R-:W2:Y:S04]  /*10d0*/  @P3 LDG.E.64 R12, desc[UR10][R10.64+0x10] ;  /* 0x0000100a0a0c3981 */ /* 0x000ea8000c1e1b00 */
[----:B------:R-:W2:Y:S01]  /*10e0*/  @P3 LDG.E.64 R14, desc[UR10][R8.64+-0x10] ;  /* 0xfffff00a080e3981 */ /* 0x000ea2000c1e1b00 */
[----:B---3--:R-:W-:Y:S01]  /*10f0*/  @P4 DFMA R6, R24, R22, R6 ;  /* 0x000000161806422b */ /* 0x008fe20000000006 */
[C---:B------:R-:W-:Y:S02]  /*1100*/  VIADD R22, R27.reuse, 0x4 ;  /* 0x000000041b167836 */ /* 0x040fe40000000000 */
[----:B------:R-:W-:-:S03]  /*1110*/  VIADD R23, R27, 0x5 ;  /* 0x000000051b177836 */ /* 0x000fc60000000000 */
[----:B------:R-:W-:-:S04]  /*1120*/  ISETP.GE.AND P1, PT, R22, UR14, PT ;  /* 0x0000000e16007c0c */ /* 0x000fc8000bf26270 */
[----:B------:R-:W-:Y:S02]  /*1130*/  ISETP.GT.AND P1, PT, R22, -0x1, !P1 ;  /* 0xffffffff1600780c */ /* 0x000fe40004f24270 */
[----:B------:R-:W-:Y:S02]  /*1140*/  ISETP.GE.AND P4, PT, R23, UR14, PT ;  /* 0x0000000e17007c0c */ /* 0x000fe4000bf86270 */
[----:B------:R-:W-:Y:S01]  /*1150*/  PLOP3.LUT P1, PT, P1, P0, PT, 0x80, 0x8 ;  /* 0x000000000008781c */ /* 0x000fe20000f21070 */
[----:B------:R-:W-:Y:S01]  /*1160*/  VIADD R22, R27, 0x6 ;  /* 0x000000061b167836 */ /* 0x000fe20000000000 */
[----:B------:R-:W-:Y:S01]  /*1170*/  ISETP.GT.AND P4, PT, R23, -0x1, !P4 ;  /* 0xffffffff1700780c */ /* 0x000fe20006784270 */
[----:B------:R-:W-:-:S03]  /*1180*/  VIADD R27, R27, 0x7 ;  /* 0x000000071b1b7836 */ /* 0x000fc60000000000 */
[----:B------:R-:W-:-:S07]  /*1190*/  PLOP3.LUT P4, PT, P4, P0, PT, 0x80, 0x8 ;  /* 0x000000000008781c */ /* 0x000fce0002781070 */
[----:B------:R-:W3:Y:S01]  /*11a0*/  @P1 LDG.E.64 R24, desc[UR10][R10.64+0x20] ;  /* 0x0000200a0a181981 */ /* 0x000ee2000c1e1b00 */
[----:B--2---:R-:W-:Y:S01]  /*11b0*/  @P3 DFMA R6, R12, R14, R6 ;  /* 0x0000000e0c06322b */ /* 0x004fe20000000006 */
[----:B------:R-:W-:-:S04]  /*11c0*/  ISETP.GE.AND P3, PT, R22, UR14, PT ;  /* 0x0000000e16007c0c */ /* 0x000fc8000bf66270 */
[----:B------:R-:W2:Y:S01]  /*11d0*/  @P4 LDG.E.64 R12, desc[UR10][R10.64+0x28] ;  /* 0x0000280a0a0c4981 */ /* 0x000ea2000c1e1b00 */
[----:B------:R-:W-:-:S03]  /*11e0*/  ISETP.GT.AND P3, PT, R22, -0x1, !P3 ;  /* 0xffffffff1600780c */ /* 0x000fc60005f64270 */
[----:B------:R-:W2:Y:S01]  /*11f0*/  @P4 LDG.E.64 R14, desc[UR10][R8.64+-0x28] ;  /* 0xffffd80a080e4981 */ /* 0x000ea2000c1e1b00 */
[----:B----4-:R-:W-:-:S03]  /*1200*/  @P2 DFMA R6, R16, R20, R6 ;  /* 0x000000141006222b */ /* 0x010fc60000000006 */
[----:B------:R-:W3:Y:S01]  /*1210*/  @P1 LDG.E.64 R22, desc[UR10][R8.64+-0x20] ;  /* 0xffffe00a08161981 */ /* 0x000ee2000c1e1b00 */
[C---:B------:R-:W-:Y:S02]  /*1220*/  ISETP.GE.AND P2, PT, R27.reuse, UR14, PT ;  /* 0x0000000e1b007c0c */ /* 0x040fe4000bf46270 */
[----:B------:R-:W-:Y:S02]  /*1230*/  PLOP3.LUT P3, PT, P3, P0, PT, 0x80, 0x8 ;  /* 0x000000000008781c */ /* 0x000fe40001f61070 */
[----:B------:R-:W-:-:S04]  /*1240*/  ISETP.GT.AND P2, PT, R27, -0x1, !P2 ;  /* 0xffffffff1b00780c */ /* 0x000fc80005744270 */
[----:B------:R-:W-:-:S07]  /*1250*/  PLOP3.LUT P2, PT, P2, P0, PT, 0x80, 0x8 ;  /* 0x000000000008781c */ /* 0x000fce0001741070 */
[----:B------:R-:W4:Y:S04]  /*1260*/  @P3 LDG.E.64 R16, desc[UR10][R10.64+0x30] ;  /* 0x0000300a0a103981 */ /* 0x000f28000c1e1b00 */
[----:B------:R-:W4:Y:S04]  /*1270*/  @P3 LDG.E.64 R20, desc[UR10][R8.64+-0x30] ;  /* 0xffffd00a08143981 */ /* 0x000f28000c1e1b00 */
[----:B------:R-:W5:Y:S04]  /*1280*/  @P2 LDG.E.64 R26, desc[UR10][R10.64+0x38] ;  /* 0x0000380a0a1a2981 */ /* 0x000f68000c1e1b00 */
[----:B------:R-:W5:Y:S01]  /*1290*/  @P2 LDG.E.64 R28, desc[UR10][R8.64+-0x38] ;  /* 0xffffc80a081c2981 */ /* 0x000f62000c1e1b00 */
[----:B------:R-:W-:-:S04]  /*12a0*/  UIADD3 UR6, UPT, UPT, UR6, 0x8, URZ ;  /* 0x0000000806067890 */ /* 0x000fc8000fffe0ff */
[----:B------:R-:W-:Y:S01]  /*12b0*/  UISETP.NE.AND UP1, UPT, UR6, UR7, UPT ;  /* 0x000000070600728c */ /* 0x000fe2000bf25270 */
[----:B---3--:R-:W-:-:S08]  /*12c0*/  @P1 DFMA R6, R24, R22, R6 ;  /* 0x000000161806122b */ /* 0x008fd00000000006 */
[----:B--2---:R-:W-:-:S08]  /*12d0*/  @P4 DFMA R6, R12, R14, R6 ;  /* 0x0000000e0c06422b */ /* 0x004fd00000000006 */
[----:B----4-:R-:W-:-:S08]  /*12e0*/  @P3 DFMA R6, R16, R20, R6 ;  /* 0x000000141006322b */ /* 0x010fd00000000006 */
[----:B-----5:R-:W-:Y:S01]  /*12f0*/  @P2 DFMA R6, R26, R28, R6 ;  /* 0x0000001c1a06222b */ /* 0x020fe20000000006 */
[----:B------:R-:W-:Y:S10]  /*1300*/  BRA.U UP1, `(.L_x_22) ;  /* 0xfffffff901f87547 */ /* 0x000ff4000b83ffff */
[----:B------:R-:W-:-:S05]  /*1310*/  UMOV UR6, UR7 ;  /* 0x0000000700067c82 */ /* 0x000fca0008000000 */
.L_x_21:
[----:B------:R-:W-:-:S09]  /*1320*/  UISETP.NE.AND UP1, UPT, UR12, URZ, UPT ;  /* 0x000000ff0c00728c */ /* 0x000fd2000bf25270 */
[----:B------:R-:W-:Y:S05]  /*1330*/  BRA.U !UP1, `(.L_x_23) ;  /* 0x0000000509587547 */ /* 0x000fea000b800000 */
[----:B------:R-:W-:Y:S01]  /*1340*/  UISETP.NE.AND UP1, UPT, UR13, URZ, UPT ;  /* 0x000000ff0d00728c */ /* 0x000fe2000bf25270 */
[----:B------:R-:W-:Y:S10]  /*1350*/  BRA.U !UP0, `(.L_x_24) ;  /* 0x0000000108947547 */ /* 0x000ff4000b800000 */
[----:B------:R-:W0:Y:S01]  /*1360*/  LDCU UR14, c[0x0][0x38c] ;  /* 0x00007180ff0e77ac */ /* 0x000e220008000800 */
[----:B------:R-:W5:Y:S01]  /*1370*/  LDC.64 R26, c[0x0][0x380] ;  /* 0x0000e000ff1a7b82 */ /* 0x000f620000000a00 */
[----:B------:R-:W-:Y:S01]  /*1380*/  VIADD R15, R3, UR6 ;  /* 0x00000006030f7c36 */ /* 0x000fe20008000000 */
[----:B------:R-:W-:-:S03]  /*1390*/  ULOP3.LUT UR9, URZ, UR6, URZ, 0x33, !UPT ;  /* 0x00000006ff097292 */ /* 0x000fc6000f8e33ff */
[C---:B------:R-:W-:Y:S02]  /*13a0*/  VIADD R10, R15.reuse, 0x1 ;  /* 0x000000010f0a7836 */ /* 0x040fe40000000000 */
[C---:B------:R-:W-:Y:S01]  /*13b0*/  VIADD R14, R15.reuse, 0x3 ;  /* 0x000000030f0e7836 */ /* 0x040fe20000000000 */
[----:B------:R-:W3:Y:S01]  /*13c0*/  LDC.64 R8, c[0x0][0x398] ;  /* 0x0000e600ff087b82 */ /* 0x000ee20000000a00 */
[----:B-12---:R-:W-:Y:S01]  /*13d0*/  VIADD R13, R2, UR9 ;  /* 0x00000009020d7c36 */ /* 0x006fe20008000000 */
[C---:B0-----:R-:W-:Y:S01]  /*13e0*/  ISETP.GE.AND P1, PT, R15.reuse, UR14, PT ;  /* 0x0000000e0f007c0c */ /* 0x041fe2000bf26270 */
[----:B------:R-:W-:Y:S01]  /*13f0*/  IMAD R11, R18, UR14, R15 ;  /* 0x0000000e120b7c24 */ /* 0x000fe2000f8e020f */
[C---:B------:R-:W-:Y:S02]  /*1400*/  ISETP.GE.AND P2, PT, R10.reuse, UR14, PT ;  /* 0x0000000e0a007c0c */ /* 0x040fe4000bf46270 */
[C---:B------:R-:W-:Y:S02]  /*1410*/  ISETP.GT.AND P1, PT, R15.reuse, -0x1, !P1 ;  /* 0xffffffff0f00780c */ /* 0x040fe40004f24270 */
[----:B------:R-:W-:Y:S01]  /*1420*/  ISETP.GT.AND P2, PT, R10, -0x1, !P2 ;  /* 0xffffffff0a00780c */ /* 0x000fe20005744270 */
[----:B------:R-:W-:Y:S01]  /*1430*/  VIADD R10, R15, 0x2 ;  /* 0x000000020f0a7836 */ /* 0x000fe20000000000 */
[----:B------:R-:W-:Y:S01]  /*1440*/  PLOP3.LUT P1, PT, P1, P0, PT, 0x80, 0x8 ;  /* 0x000000000008781c */ /* 0x000fe20000f21070 */
[----:B-----5:R-:W-:Y:S01]  /*1450*/  IMAD.WIDE R26, R11, 0x8, R26 ;  /* 0x000000080b1a7825 */ /* 0x020fe200078e021a */
[----:B------:R-:W-:-:S02]  /*1460*/  PLOP3.LUT P2, PT, P2, P0, PT, 0x80, 0x8 ;  /* 0x000000000008781c */ /* 0x000fc40001741070 */
[----:B------:R-:W-:Y:S01]  /*1470*/  ISETP.GE.AND P4, PT, R10, UR14, PT ;  /* 0x0000000e0a007c0c */ /* 0x000fe2000bf86270 */
[----:B---3--:R-:W-:-:S03]  /*1480*/  IMAD.WIDE R8, R13, 0x8, R8 ;  /* 0x000000080d087825 */ /* 0x008fc600078e0208 */
[----:B------:R-:W-:Y:S02]  /*1490*/  ISETP.GT.AND P4, PT, R10, -0x1, !P4 ;  /* 0xffffffff0a00780c */ /* 0x000fe40006784270 */
[----:B------:R-:W-:-:S03]  /*14a0*/  ISETP.GE.AND P3, PT, R14, UR14, PT ;  /* 0x0000000e0e007c0c */ /* 0x000fc6000bf66270 */
[----:B------:R-:W2:Y:S01]  /*14b0*/  @P1 LDG.E.64 R10, desc[UR10][R26.64] ;  /* 0x0000000a1a0a1981 */ /* 0x000ea2000c1e1b00 */
[----:B------:R-:W-:-:S03]  /*14c0*/  PLOP3.LUT P4, PT, P4, P0, PT, 0x80, 0x8 ;  /* 0x000000000008781c */ /* 0x000fc60002781070 */
[----:B------:R-:W2:Y:S01]  /*14d0*/  @P1 LDG.E.64 R12, desc[UR10][R8.64] ;  /* 0x0000000a080c1981 */ /* 0x000ea2000c1e1b00 */
[----:B------:R-:W-:-:S03]  /*14e0*/  ISETP.GT.AND P3, PT, R14, -0x1, !P3 ;  /* 0xffffffff0e00780c */ /* 0x000fc60005f64270 */
[----:B------:R-:W3:Y:S01]  /*14f0*/  @P2 LDG.E.64 R14, desc[UR10][R26.64+0x8] ;  /* 0x0000080a1a0e2981 */ /* 0x000ee2000c1e1b00 */
[----:B------:R-:W-:-:S03]  /*1500*/  PLOP3.LUT P3, PT, P3, P0, PT, 0x80, 0x8 ;  /* 0x000000000008781c */ /* 0x000fc60001f61070 */
[----:B------:R-:W3:Y:S04]  /*1510*/  @P2 LDG.E.64 R16, desc[UR10][R8.64+-0x8] ;  /* 0xfffff80a08102981 */ /* 0x000ee8000c1e1b00 */
[----:B------:R-:W5:Y:S04]  /*1520*/  @P4 LDG.E.64 R20, desc[UR10][R26.64+0x10] ;  /* 0x0000100a1a144981 */ /* 0x000f68000c1e1b00 */
[----:B------:R-:W5:Y:S04]  /*1530*/  @P4 LDG.E.64 R22, desc[UR10][R8.64+-0x10] ;  /* 0xfffff00a08164981 */ /* 0x000f68000c1e1b00 */
[----:B----4-:R-:W4:Y:S04]  /*1540*/  @P3 LDG.E.64 R24, desc[UR10][R26.64+0x18] ;  /* 0x0000180a1a183981 */ /* 0x010f28000c1e1b00 */
[----:B------:R-:W4:Y:S01]  /*1550*/  @P3 LDG.E.64 R28, desc[UR10][R8.64+-0x18] ;  /* 0xffffe80a081c3981 */ /* 0x000f22000c1e1b00 */
[----:B------:R-:W-:Y:S01]  /*1560*/  UIADD3 UR6, UPT, UPT, UR6, 0x4, URZ ;  /* 0x0000000406067890 */ /* 0x000fe2000fffe0ff */
[----:B--2---:R-:W-:-:S08]  /*1570*/  @P1 DFMA R6, R10, R12, R6 ;  /* 0x0000000c0a06122b */ /* 0x004fd00000000006 */
[----:B---3--:R-:W-:-:S08]  /*1580*/  @P2 DFMA R6, R14, R16, R6 ;  /* 0x000000100e06222b */ /* 0x008fd00000000006 */
[----:B-----5:R-:W-:-:S08]  /*1590*/  @P4 DFMA R6, R20, R22, R6 ;  /* 0x000000161406422b */ /* 0x020fd00000000006 */
[----:B----4-:R-:W-:-:S11]  /*15a0*/  @P3 DFMA R6, R24, R28, R6 ;  /* 0x0000001c1806322b */ /* 0x010fd60000000006 */
.L_x_24:
[----:B------:R-:W-:Y:S05]  /*15b0*/  BRA.U !UP1, `(.L_x_23) ;  /* 0x0000000109b87547 */ /* 0x000fea000b800000 */
[----:B------:R-:W0:Y:S01]  /*15c0*/  LDCU UR9, c[0x0][0x3a4] ;  /* 0x00007480ff0977ac */ /* 0x000e220008000800 */
[----:B------:R-:W-:Y:S02]  /*15d0*/  UISETP.NE.AND UP1, UPT, UR13, 0x1, UPT ;  /* 0x000000010d00788c */ /* 0x000fe4000bf25270 */
[----:B0-----:R-:W-:-:S07]  /*15e0*/  ULOP3.LUT UP2, URZ, UR9, 0x1, URZ, 0xc0, !UPT ;  /* 0x0000000109ff7892 */ /* 0x001fce000f84c0ff */
[----:B------:R-:W-:Y:S05]  /*15f0*/  BRA.U !UP1, `(.L_x_25) ;  /* 0x00000001095c7547 */ /* 0x000fea000b800000 */
[----:B------:R-:W0:Y:S01]  /*1600*/  LDCU UR9, c[0x0][0x38c] ;  /* 0x00007180ff0977ac */ /* 0x000e220008000800 */
[----:B------:R-:W5:Y:S01]  /*1610*/  LDC.64 R16, c[0x0][0x380] ;  /* 0x0000e000ff107b82 */ /* 0x000f620000000a00 */
[----:B------:R-:W-:Y:S01]  /*1620*/  VIADD R11, R3, UR6 ;  /* 0x00000006030b7c36 */ /* 0x000fe20008000000 */
[----:B------:R-:W-:-:S03]  /*1630*/  ULOP3.LUT UR14, URZ, UR6, URZ, 0x33, !UPT ;  /* 0x00000006ff0e7292 */ /* 0x000fc6000f8e33ff */
[----:B------:R-:W-:-:S03]  /*1640*/  VIADD R10, R11, 0x1 ;  /* 0x000000010b0a7836 */ /* 0x000fc60000000000 */
[----:B------:R-:W1:Y:S01]  /*1650*/  LDC.64 R8, c[0x0][0x398] ;  /* 0x0000e600ff087b82 */ /* 0x000e620000000a00 */
[----:B------:R-:W-:Y:S01]  /*1660*/  VIADD R21, R2, UR14 ;  /* 0x0000000e02157c36 */ /* 0x000fe20008000000 */
[C---:B0-----:R-:W-:Y:S02]  /*1670*/  ISETP.GE.AND P1, PT, R11.reuse, UR9, PT ;  /* 0x000000090b007c0c */ /* 0x041fe4000bf26270 */
[----:B------:R-:W-:Y:S02]  /*1680*/  ISETP.GE.AND P2, PT, R10, UR9, PT ;  /* 0x000000090a007c0c */ /* 0x000fe4000bf46270 */
[----:B------:R-:W-:Y:S01]  /*1690*/  ISETP.GT.AND P1, PT, R11, -0x1, !P1 ;  /* 0xffffffff0b00780c */ /* 0x000fe20004f24270 */
[----:B------:R-:W-:Y:S01]  /*16a0*/  IMAD R11, R18, UR9, R11 ;  /* 0x00000009120b7c24 */ /* 0x000fe2000f8e020b */
[----:B------:R-:W-:Y:S02]  /*16b0*/  ISETP.GT.AND P2, PT, R10, -0x1, !P2 ;  /* 0xffffffff0a00780c */ /* 0x000fe40005744270 */
[----:B------:R-:W-:Y:S01]  /*16c0*/  PLOP3.LUT P1, PT, P1, P0, PT, 0x80, 0x8 ;  /* 0x000000000008781c */ /* 0x000fe20000f21070 */
[----:B-----5:R-:W-:Y:S01]  /*16d0*/  IMAD.WIDE R16, R11, 0x8, R16 ;  /* 0x000000080b107825 */ /* 0x020fe200078e0210 */
[----:B------:R-:W-:-:S03]  /*16e0*/  PLOP3.LUT P2, PT, P2, P0, PT, 0x80, 0x8 ;  /* 0x000000000008781c */ /* 0x000fc60001741070 */
[----:B-1----:R-:W-:-:S08]  /*16f0*/  IMAD.WIDE R20, R21, 0x8, R8 ;  /* 0x0000000815147825 */ /* 0x002fd000078e0208 */
[----:B------:R-:W5:Y:S04]  /*1700*/  @P1 LDG.E.64 R8, desc[UR10][R16.64] ;  /* 0x0000000a10081981 */ /* 0x000f68000c1e1b00 */
[----:B------:R-:W5:Y:S04]  /*1710*/  @P1 LDG.E.64 R10, desc[UR10][R20.64] ;  /* 0x0000000a140a1981 */ /* 0x000f68000c1e1b00 */
[----:B--2---:R-:W2:Y:S04]  /*1720*/  @P2 LDG.E.64 R12, desc[UR10][R16.64+0x8] ;  /* 0x0000080a100c2981 */ /* 0x004ea8000c1e1b00 */
[----:B------:R-:W2:Y:S01]  /*1730*/  @P2 LDG.E.64 R14, desc[UR10][R20.64+-0x8] ;  /* 0xfffff80a140e2981 */ /* 0x000ea2000c1e1b00 */
[----:B------:R-:W-:Y:S01]  /*1740*/  UIADD3 UR6, UPT, UPT, UR6, 0x2, URZ ;  /* 0x0000000206067890 */ /* 0x000fe2000fffe0ff */
[----:B-----5:R-:W-:-:S08]  /*1750*/  @P1 DFMA R6, R8, R10, R6 ;  /* 0x0000000a0806122b */ /* 0x020fd00000000006 */
[----:B--2---:R-:W-:-:S11]  /*1760*/  @P2 DFMA R6, R12, R14, R6 ;  /* 0x0000000e0c06222b */ /* 0x004fd60000000006 */
.L_x_25:
[----:B------:R-:W-:Y:S05]  /*1770*/  BRA.U !UP2, `(.L_x_23) ;  /* 0x000000010a487547 */ /* 0x000fea000b800000 */
[----:B------:R-:W0:Y:S01]  /*1780*/  LDCU UR14, c[0x0][0x38c] ;  /* 0x00007180ff0e77ac */ /* 0x000e220008000800 */
[----:B-12---:R-:W-:Y:S01]  /*1790*/  VIADD R13, R3, UR6 ;  /* 0x00000006030d7c36 */ /* 0x006fe20008000000 */
[----:B------:R-:W-:Y:S04]  /*17a0*/  BSSY.RECONVERGENT B0, `(.L_x_23) ;  /* 0x000000f000007945 */ /* 0x000fe80003800200 */
[----:B0-----:R-:W-:-:S04]  /*17b0*/  ISETP.GE.AND P1, PT, R13, UR14, PT ;  /* 0x0000000e0d007c0c */ /* 0x001fc8000bf26270 */
[----:B------:R-:W-:-:S04]  /*17c0*/  ISETP.GT.AND P1, PT, R13, -0x1, !P1 ;  /* 0xffffffff0d00780c */ /* 0x000fc80004f24270 */
[----:B------:R-:W-:-:S13]  /*17d0*/  PLOP3.LUT P1, PT, P1, P0, PT, 0x80, 0x8 ;  /* 0x000000000008781c */ /* 0x000fda0000f21070 */
[----:B------:R-:W-:Y:S05]  /*17e0*/  @!P1 BRA `(.L_x_26) ;  /* 0x0000000000289947 */ /* 0x000fea0003800000 */
[----:B------:R-:W0:Y:S01]  /*17f0*/  LDC.64 R8, c[0x0][0x380] ;  /* 0x0000e000ff087b82 */ /* 0x000e220000000a00 */
[----:B------:R-:W-:Y:S01]  /*1800*/  ULOP3.LUT UR9, URZ, UR6, URZ, 0x33, !UPT ;  /* 0x00000006ff097292 */ /* 0x000fe2000f8e33ff */
[----:B------:R-:W-:-:S05]  /*1810*/  IMAD R13, R18, UR14, R13 ;  /* 0x0000000e120d7c24 */ /* 0x000fca000f8e020d */
[----:B------:R-:W-:Y:S01]  /*1820*/  VIADD R15, R2, UR9 ;  /* 0x00000009020f7c36 */ /* 0x000fe20008000000 */
[----:B------:R-:W1:Y:S01]  /*1830*/  LDC.64 R10, c[0x0][0x398] ;  /* 0x0000e600ff0a7b82 */ /* 0x000e620000000a00 */
[----:B0-----:R-:W-:-:S06]  /*1840*/  IMAD.WIDE R8, R13, 0x8, R8 ;  /* 0x000000080d087825 */ /* 0x001fcc00078e0208 */
[----:B------:R-:W2:Y:S01]  /*1850*/  LDG.E.64 R8, desc[UR10][R8.64] ;  /* 0x0000000a08087981 */ /* 0x000ea2000c1e1b00 */
[----:B-1----:R-:W-:-:S06]  /*1860*/  IMAD.WIDE R10, R15, 0x8, R10 ;  /* 0x000000080f0a7825 */ /* 0x002fcc00078e020a */
[----:B------:R-:W2:Y:S02]  /*1870*/  LDG.E.64 R10, desc[UR10][R10.64] ;  /* 0x0000000a0a0a7981 */ /* 0x000ea4000c1e1b00 */
[----:B--2---:R-:W-:-:S11]  /*1880*/  DFMA R6, R8, R10, R6 ;  /* 0x0000000a0806722b */ /* 0x004fd60000000006 */
.L_x_26:
[----:B------:R-:W-:Y:S05]  /*1890*/  BSYNC.RECONVERGENT B0 ;  /* 0x0000000000007941 */ /* 0x000fea0003800200 */
.L_x_23:
[----:B------:R-:W-:Y:S05]  /*18a0*/  @P6 BRA `(.L_x_27) ;  /* 0xfffffff400506947 */ /* 0x000fea000383ffff */
[----:B------:R-:W-:Y:S05]  /*18b0*/  @P5 BRA `(.L_x_28) ;  /* 0xfffffff4002c5947 */ /* 0x000fea000383ffff */
.L_x_20:
[----:B------:R-:W0:Y:S02]  /*18c0*/  LDC.64 R2, c[0x0][0x3b0] ;  /* 0x0000ec00ff027b82 */ /* 0x000e240000000a00 */
[----:B0-----:R-:W-:-:S05]  /*18d0*/  IMAD.WIDE R2, R19, 0x8, R2 ;  /* 0x0000000813027825 */ /* 0x001fca00078e0202 */
[----:B------:R-:W-:Y:S01]  /*18e0*/  STG.E.64 desc[UR10][R2.64], R6 ;  /* 0x0000000602007986 */ /* 0x000fe2000c101b0a */
[----:B------:R-:W-:Y:S05]  /*18f0*/  EXIT ;  /* 0x000000000000794d */ /* 0x000fea0003800000 */
.L_x_29:
[----:B------:R-:W-:-:S00]  /*1900*/  BRA `(.L_x_29) ;  /* 0xfffffffc00fc7947 */ /* 0x000fc0000383ffff */
[----:B------:R-:W-:-:S00]  /*1910*/  NOP ;  /* 0x0000000000007918 */ /* 0x000fc00000000000 */
        /* <DEDUP_REMOVED lines=14> */
.L_x_40:


//--------------------- .text._Z20untiled_convolution1PdS_S_iiii --------------------------
	.section	.text._Z20untiled_convolution1PdS_S_iiii,"ax",@progbits
	.align	128
        .global         _Z20untiled_convolution1PdS_S_iiii
        .type           _Z20untiled_convolution1PdS_S_iiii,@function
        .size           _Z20untiled_convolution1PdS_S_iiii,(.L_x_41 - _Z20untiled_convolution1PdS_S_iiii)
        .other          _Z20untiled_convolution1PdS_S_iiii,@"STO_CUDA_ENTRY STV_DEFAULT"
_Z20untiled_convolution1PdS_S_iiii:
.text._Z20untiled_convolution1PdS_S_iiii:
[----:B------:R-:W-:Y:S08]  /*0000*/  LDC R1, c[0x0][0x37c] ;  /* 0x0000df00ff017b82 */ /* 0x000ff00000000800 */
[----:B------:R-:W-:Y:S01]  /*0010*/  S2UR UR6, SR_CTAID.X ;  /* 0x00000000000679c3 */ /* 0x000fe20000002500 */
[----:B------:R-:W0:Y:S07]  /*0020*/  LDCU UR4, c[0x0][0x370] ;  /* 0x00006e00ff0477ac */ /* 0x000e2e0008000800 */
[----:B------:R-:W0:Y:S08]  /*0030*/  S2UR UR9, SR_CTAID.Y ;  /* 0x00000000000979c3 */ /* 0x000e300000002600 */
[----:B------:R-:W1:Y:S01]  /*0040*/  LDC R0, c[0x0][0x3a0] ;  /* 0x0000e800ff007b82 */ /* 0x000e620000000800 */
[----:B0-----:R-:W-:-:S06]  /*0050*/  UIMAD UR4, UR9, UR4, UR6 ;  /* 0x00000004090472a4 */ /* 0x001fcc000f8e0206 */
[----:B-1----:R-:W-:-:S13]  /*0060*/  ISETP.LE.AND P0, PT, R0, UR4, PT ;  /* 0x0000000400007c0c */ /* 0x002fda000bf03270 */
[----:B------:R-:W-:Y:S05]  /*0070*/  @P0 EXIT ;  /* 0x000000000000094d */ /* 0x000fea0003800000 */
[----:B------:R-:W0:Y:S01]  /*0080*/  S2R R3, SR_TID.X ;  /* 0x0000000000037919 */ /* 0x000e220000002100 */
[----:B------:R-:W1:Y:S01]  /*0090*/  LDCU UR5, c[0x0][0x3a4] ;  /* 0x00007480ff0577ac */ /* 0x000e620008000800 */
[----:B------:R-:W0:Y:S01]  /*00a0*/  LDC R0, c[0x0][0x360] ;  /* 0x0000d800ff007b82 */ /* 0x000e220000000800 */
[----:B------:R-:W-:Y:S01]  /*00b0*/  CS2R R10, SRZ ;  /* 0x00000000000a7805 */ /* 0x000fe2000001ff00 */
[----:B------:R-:W2:Y:S01]  /*00c0*/  S2R R5, SR_TID.Y ;  /* 0x0000000000057919 */ /* 0x000ea20000002200 */
[----:B------:R-:W3:Y:S01]  /*00d0*/  LDCU.64 UR10, c[0x0][0x358] ;  /* 0x00006b00ff0a77ac */ /* 0x000ee20008000a00 */
[----:B-1----:R-:W-:Y:S01]  /*00e0*/  UISETP.GE.AND UP0, UPT, UR5, 0x1, UPT ;  /* 0x000000010500788c */ /* 0x002fe2000bf06270 */
[----:B0-----:R-:W-:-:S08]  /*00f0*/  IMAD R3, R0, UR6, R3 ;  /* 0x0000000600037c24 */ /* 0x001fd0000f8e0203 */
[----:B--23--:R-:W-:Y:S05]  /*0100*/  BRA.U !UP0, `(.L_x_30) ;  /* 0x0000000d08147547 */ /* 0x00cfea000b800000 */
[----:B------:R-:W0:Y:S01]  /*0110*/  LDC R4, c[0x0][0x364] ;  /* 0x0000d900ff047b82 */ /* 0x000e220000000800 */
[----:B------:R-:W-:Y:S01]  /*0120*/  USHF.R.U32.HI UR6, URZ, 0x1, UR5 ;  /* 0x00000001ff067899 */ /* 0x000fe20008011605 */
[----:B------:R-:W-:Y:S01]  /*0130*/  IMAD.MOV.U32 R0, RZ, RZ, RZ ;  /* 0x000000ffff007224 */ /* 0x000fe200078e00ff */
[----:B------:R-:W-:Y:S01]  /*0140*/  CS2R R10, SRZ ;  /* 0x00000000000a7805 */ /* 0x000fe2000001ff00 */
[----:B------:R-:W-:Y:S02]  /*0150*/  ULOP3.LUT UR7, UR5, 0x3, URZ, 0xc0, !UPT ;  /* 0x0000000305077892 */ /* 0x000fe4000f8ec0ff */
[----:B------:R-:W-:Y:S01]  /*0160*/  ULOP3.LUT UR8, UR5, 0x7ffffff8, URZ, 0xc0, !UPT ;  /* 0x7ffffff805087892 */ /* 0x000fe2000f8ec0ff */
[----:B------:R-:W-:Y:S01]  /*0170*/  VIADD R2, R3, -UR6 ;  /* 0x8000000603027c36 */ /* 0x000fe20008000000 */
[----:B------:R-:W-:Y:S01]  /*0180*/  UIMAD UR5, UR5, 0x3, URZ ;  /* 0x00000003050578a4 */ /* 0x000fe2000f8e02ff */
[----:B0-----:R-:W-:-:S04]  /*0190*/  IMAD R4, R4, UR9, R5 ;  /* 0x0000000904047c24 */ /* 0x001fc8000f8e0205 */
[----:B------:R-:W-:-:S07]  /*01a0*/  VIADD R4, R4, -UR6 ;  /* 0x8000000604047c36 */ /* 0x000fce0008000000 */
.L_x_38:
[----:B------:R-:W-:-:S07]  /*01b0*/  IMAD.MOV.U32 R5, RZ, RZ, RZ ;  /* 0x000000ffff057224 */ /* 0x000fce00078e00ff */
.L_x_37:
[----:B------:R-:W0:Y:S01]  /*01c0*/  LDC R6, c[0x0][0x3a4] ;  /* 0x0000e900ff067b82 */ /* 0x000e220000000800 */
[----:B------:R-:W1:Y:S01]  /*01d0*/  LDCU UR6, c[0x0][0x39c] ;  /* 0x00007380ff0677ac */ /* 0x000e620008000800 */
[----:B------:R-:W-:-:S05]  /*01e0*/  IMAD.IADD R7, R4, 0x1, R5 ;  /* 0x0000000104077824 */ /* 0x000fca00078e0205 */
[----:B-1----:R-:W-:-:S04]  /*01f0*/  ISETP.GE.AND P0, PT, R7, UR6, PT ;  /* 0x0000000607007c0c */ /* 0x002fc8000bf06270 */
[----:B------:R-:W-:Y:S01]  /*0200*/  ISETP.GT.AND P0, PT, R7, -0x1, !P0 ;  /* 0xffffffff0700780c */ /* 0x000fe20004704270 */
[C---:B0-----:R-:W-:Y:S01]  /*0210*/  IMAD R9, R6.reuse, UR4, R5 ;  /* 0x0000000406097c24 */ /* 0x041fe2000f8e0205 */
[----:B------:R-:W-:Y:S01]  /*0220*/  ISETP.GE.U32.AND P1, PT, R6, 0x8, PT ;  /* 0x000000080600780c */ /* 0x000fe20003f26070 */
[----:B------:R-:W-:-:S05]  /*0230*/  VIADD R5, R5, 0x1 ;  /* 0x0000000105057836 */ /* 0x000fca0000000000 */
[----:B------:R-:W-:Y:S01]  /*0240*/  ISETP.NE.AND P5, PT, R5, R6, PT ;  /* 0x000000060500720c */ /* 0x000fe20003fa5270 */
[----:B------:R-:W-:-:S06]  /*0250*/  IMAD.MOV.U32 R6, RZ, RZ, RZ ;  /* 0x000000ffff067224 */ /* 0x000fcc00078e00ff */
[----:B------:R-:W-:Y:S06]  /*0260*/  @!P1 BRA `(.L_x_31) ;  /* 0x0000000400249947 */ /* 0x000fec0003800000 */
[----:B------:R-:W0:Y:S01]  /*0270*/  LDCU UR12, c[0x0][0x398] ;  /* 0x00007300ff0c77ac */ /* 0x000e220008000800 */
[----:B------:R-:W-:Y:S02]  /*0280*/  VIADD R28, R2, 0x3 ;  /* 0x00000003021c7836 */ /* 0x000fe40000000000 */
[----:B------:R-:W-:Y:S01]  /*0290*/  IMAD R6, R9, UR5, R0 ;  /* 0x0000000509067c24 */ /* 0x000fe2000f8e0200 */
[----:B------:R-:W1:Y:S01]  /*02a0*/  LDCU UR13, c[0x0][0x398] ;  /* 0x00007300ff0d77ac */ /* 0x000e620008000800 */
[----:B------:R-:W-:Y:S01]  /*02b0*/  UIADD3 UR6, UPT, UPT, -UR8, URZ, URZ ;  /* 0x000000ff08067290 */ /* 0x000fe2000fffe1ff */
[----:B0-----:R-:W-:-:S04]  /*02c0*/  IMAD R13, R7, UR12, R2 ;  /* 0x0000000c070d7c24 */ /* 0x001fc8000f8e0202 */
[----:B-1----:R-:W-:-:S07]  /*02d0*/  IMAD R8, R13, 0x3, R0 ;  /* 0x000000030d087824 */ /* 0x002fce00078e0200 */
.L_x_32:
[----:B------:R-:W0:Y:S01]  /*02e0*/  LDC.64 R24, c[0x0][0x388] ;  /* 0x0000e200ff187b82 */ /* 0x000e220000000a00 */
[----:B------:R-:W-:-:S05]  /*02f0*/  VIADD R14, R28, 0xfffffffd ;  /* 0xfffffffd1c0e7836 */ /* 0x000fca0000000000 */
[C---:B------:R-:W-:Y:S02]  /*0300*/  ISETP.GE.AND P1, PT, R14.reuse, UR13, PT ;  /* 0x0000000d0e007c0c */ /* 0x040fe4000bf26270 */
[----:B------:R-:W1:Y:S02]  /*0310*/  LDC.64 R12, c[0x0][0x380] ;  /* 0x0000e000ff0c7b82 */ /* 0x000e640000000a00 */
[----:B------:R-:W-:-:S04]  /*0320*/  ISETP.GT.AND P1, PT, R14, -0x1, !P1 ;  /* 0xffffffff0e00780c */ /* 0x000fc80004f24270 */
[----:B------:R-:W-:Y:S01]  /*0330*/  PLOP3.LUT P1, PT, P1, P0, PT, 0x80, 0x8 ;  /* 0x000000000008781c */ /* 0x000fe20000f21070 */
[----:B0-----:R-:W-:-:S12]  /*0340*/  IMAD.WIDE R24, R6, 0x8, R24 ;  /* 0x0000000806187825 */ /* 0x001fd800078e0218 */
[----:B------:R-:W2:Y:S01]  /*0350*/  @P1 LDG.E.64 R20, desc[UR10][R24.64] ;  /* 0x0000000a18141981 */ /* 0x000ea2000c1e1b00 */
[----:B-1----:R-:W-:-:S05]  /*0360*/  IMAD.WIDE R12, R8, 0x8, R12 ;  /* 0x00000008080c7825 */ /* 0x002fca00078e020c */
[----:B------:R-:W2:Y:S01]  /*0370*/  @P1 LDG.E.64 R18, desc[UR10][R12.64] ;  /* 0x0000000a0c121981 */ /* 0x000ea2000c1e1b00 */
[C---:B------:R-:W-:Y:S01]  /*0380*/  IADD3 R14, PT, PT, R28.reuse, -0x2, RZ ;  /* 0xfffffffe1c0e7810 */ /* 0x040fe20007ffe0ff */
[----:B------:R-:W-:-:S03]  /*0390*/  VIADD R15, R28, 0xffffffff ;  /* 0xffffffff1c0f7836 */ /* 0x000fc60000000000 */
[----:B------:R-:W-:-:S04]  /*03a0*/  ISETP.GE.AND P3, PT, R14, UR13, PT ;  /* 0x0000000d0e007c0c */ /* 0x000fc8000bf66270 */
[----:B------:R-:W-:Y:S02]  /*03b0*/  ISETP.GT.AND P3, PT, R14, -0x1, !P3 ;  /* 0xffffffff0e00780c */ /* 0x000fe40005f64270 */
[C---:B------:R-:W-:Y:S02]  /*03c0*/  ISETP.GE.AND P4, PT, R15.reuse, UR13, PT ;  /* 0x0000000d0f007c0c */ /* 0x040fe4000bf86270 */
[----:B------:R-:W-:Y:S02]  /*03d0*/  PLOP3.LUT P3, PT, P3, P0, PT, 0x80, 0x8 ;  /* 0x000000000008781c */ /* 0x000fe40001f61070 */
[----:B------:R-:W-:-:S04]  /*03e0*/  ISETP.GT.AND P4, PT, R15, -0x1, !P4 ;  /* 0xffffffff0f00780c */ /* 0x000fc80006784270 */
[----:B------:R-:W-:-:S07]  /*03f0*/  PLOP3.LUT P4, PT, P4, P0, PT, 0x80, 0x8 ;  /* 0x000000000008781c */ /* 0x000fce0002781070 */
[----:B------:R-:W3:Y:S04]  /*0400*/  @P3 LDG.E.64 R16, desc[UR10][R24.64+0x18] ;  /* 0x0000180a18103981 */ /* 0x000ee8000c1e1b00 */
[----:B------:R-:W3:Y:S01]  /*0410*/  @P3 LDG.E.64 R14, desc[UR10][R12.64+0x18] ;  /* 0x0000180a0c0e3981 */ /* 0x000ee2000c1e1b00 */
[----:B--2---:R-:W-:-:S03]  /*0420*/  @P1 DFMA R10, R20, R18, R10 ;  /* 0x00000012140a122b */ /* 0x004fc6000000000a */
[----:B------:R-:W2:Y:S04]  /*0430*/  @P4 LDG.E.64 R20, desc[UR10][R24.64+0x30] ;  /* 0x0000300a18144981 */ /* 0x000ea8000c1e1b00 */
[----:B------:R-:W2:Y:S01]  /*0440*/  @P4 LDG.E.64 R18, desc[UR10][R12.64+0x30] ;  /* 0x0000300a0c124981 */ /* 0x000ea2000c1e1b00 */
[C---:B------:R-:W-:Y:S01]  /*0450*/  ISETP.GE.AND P2, PT, R28.reuse, UR13, PT ;  /* 0x0000000d1c007c0c */ /* 0x040fe2000bf46270 */
[----:B------:R-:W-:-:S03]  /*0460*/  VIADD R22, R28, 0x1 ;  /* 0x000000011c167836 */ /* 0x000fc60000000000 */
[----:B------:R-:W-:Y:S02]  /*0470*/  ISETP.GT.AND P2, PT, R28, -0x1, !P2 ;  /* 0xffffffff1c00780c */ /* 0x000fe40005744270 */
[C---:B------:R-:W-:Y:S02]  /*0480*/  ISETP.GE.AND P1, PT, R22.reuse, UR13, PT ;  /* 0x0000000d16007c0c */ /* 0x040fe4000bf26270 */
[----:B------:R-:W-:Y:S02]  /*0490*/  PLOP3.LUT P2, PT, P2, P0, PT, 0x80, 0x8 ;  /* 0x000000000008781c */ /* 0x000fe40001741070 */
[----:B------:R-:W-:-:S04]  /*04a0*/  ISETP.GT.AND P1, PT, R22, -0x1, !P1 ;  /* 0xffffffff1600780c */ /* 0x000fc80004f24270 */
[----:B------:R-:W-:Y:S01]  /*04b0*/  PLOP3.LUT P1, PT, P1, P0, PT, 0x80, 0x8 ;  /* 0x000000000008781c */ /* 0x000fe20000f21070 */
[----:B---3--:R-:W-:-:S06]  /*04c0*/  @P3 DFMA R10, R16, R14, R10 ;  /* 0x0000000e100a322b */ /* 0x008fcc000000000a */
[----:B------:R-:W3:Y:S04]  /*04d0*/  @P2 LDG.E.64 R16, desc[UR10][R24.64+0x48] ;  /* 0x0000480a18102981 */ /* 0x000ee8000c1e1b00 */
[----:B------:R-:W3:Y:S01]  /*04e0*/  @P2 LDG.E.64 R14, desc[UR10][R12.64+0x48] ;  /* 0x0000480a0c0e2981 */ /* 0x000ee2000c1e1b00 */
[----:B------:R-:W-:Y:S01]  /*04f0*/  VIADD R22, R28, 0x2 ;  /* 0x000000021c167836 */ /* 0x000fe20000000000 */
[----:B--2---:R-:W-:Y:S02]  /*0500*/  @P4 DFMA R10, R20, R18, R10 ;  /* 0x00000012140a422b */ /* 0x004fe4000000000a */
[----:B------:R-:W2:Y:S04]  /*0510*/  @P1 LDG.E.64 R20, desc[UR10][R24.64+0x60] ;  /* 0x0000600a18141981 */ /* 0x000ea8000c1e1b00 */
[----:B------:R-:W2:Y:S01]  /*0520*/  @P1 LDG.E.64 R18, desc[UR10][R12.64+0x60] ;  /* 0x0000600a0c121981 */ /* 0x000ea2000c1e1b00 */
[----:B------:R-:W-:-:S04]  /*0530*/  ISETP.GE.AND P3, PT, R22, UR13, PT ;  /* 0x0000000d16007c0c */ /* 0x000fc8000bf66270 */
[----:B------:R-:W-:Y:S01]  /*0540*/  ISETP.GT.AND P3, PT, R22, -0x1, !P3 ;  /* 0xffffffff1600780c */ /* 0x000fe20005f64270 */
[----:B------:R-:W-:-:S03]  /*0550*/  VIADD R22, R28, 0x3 ;  /* 0x000000031c167836 */ /* 0x000fc60000000000 */
[----:B------:R-:W-:Y:S02]  /*0560*/  PLOP3.LUT P3, PT, P3, P0, PT, 0x80, 0x8 ;  /* 0x000000000008781c */ /* 0x000fe40001f61070 */
[----:B------:R-:W-:-:S04]  /*0570*/  ISETP.GE.AND P6, PT, R22, UR13, PT ;  /* 0x0000000d16007c0c */ /* 0x000fc8000bfc6270 */
[----:B------:R-:W-:Y:S01]  /*0580*/  ISETP.GT.AND P6, PT, R22, -0x1, !P6 ;  /* 0xffffffff1600780c */ /* 0x000fe200077c4270 */
[----:B------:R-:W-:-:S03]  /*0590*/  VIADD R22, R28, 0x4 ;  /* 0x000000041c167836 */ /* 0x000fc60000000000 */
[----:B------:R-:W-:Y:S02]  /*05a0*/  PLOP3.LUT P6, PT, P6, P0, PT, 0x80, 0x8 ;  /* 0x000000000008781c */ /* 0x000fe400037c1070 */
[----:B------:R-:W-:Y:S01]  /*05b0*/  ISETP.GE.AND P4, PT, R22, UR13, PT ;  /* 0x0000000d16007c0c */ /* 0x000fe2000bf86270 */
[----:B---3--:R-:W-:-:S03]  /*05c0*/  @P2 DFMA R10, R16, R14, R10 ;  /* 0x0000000e100a222b */ /* 0x008fc6000000000a */
[----:B------:R-:W-:Y:S01]  /*05d0*/  ISETP.GT.AND P4, PT, R22, -0x1, !P4 ;  /* 0xffffffff1600780c */ /* 0x000fe20006784270 */
[----:B------:R-:W3:Y:S04]  /*05e0*/  @P3 LDG.E.64 R14, desc[UR10][R24.64+0x78] ;  /* 0x0000780a180e3981 */ /* 0x000ee8000c1e1b00 */
[----:B------:R-:W3:Y:S01]  /*05f0*/  @P3 LDG.E.64 R16, desc[UR10][R12.64+0x78] ;  /* 0x0000780a0c103981 */ /* 0x000ee2000c1e1b00 */
[----:B------:R-:W-:-:S13]  /*0600*/  PLOP3.LUT P4, PT, P4, P0, PT, 0x80, 0x8 ;  /* 0x000000000008781c */ /* 0x000fda0002781070 */
[----:B------:R-:W4:Y:S04]  /*0610*/  @P4 LDG.E.64 R22, desc[UR10][R24.64+0xa8] ;  /* 0x0000a80a18164981 */ /* 0x000f28000c1e1b00 */
[----:B------:R-:W4:Y:S01]  /*0620*/  @P4 LDG.E.64 R26, desc[UR10][R12.64+0xa8] ;  /* 0x0000a80a0c1a4981 */ /* 0x000f22000c1e1b00 */
[----:B--2---:R-:W-:-:S03]  /*0630*/  @P1 DFMA R10, R20, R18, R10 ;  /* 0x00000012140a122b */ /* 0x004fc6000000000a */
[----:B------:R-:W2:Y:S04]  /*0640*/  @P6 LDG.E.64 R18, desc[UR10][R24.64+0x90] ;  /* 0x0000900a18126981 */ /* 0x000ea8000c1e1b00 */
[----:B------:R-:W2:Y:S01]  /*0650*/  @P6 LDG.E.64 R20, desc[UR10][R12.64+0x90] ;  /* 0x0000900a0c146981 */ /* 0x000ea2000c1e1b00 */
[----:B------:R-:W-:-:S04]  /*0660*/  UIADD3 UR6, UPT, UPT, UR6, 0x8, URZ ;  /* 0x0000000806067890 */ /* 0x000fc8000fffe0ff */
[----:B------:R-:W-:Y:S01]  /*0670*/  UISETP.NE.AND UP0, UPT, UR6, URZ, UPT ;  /* 0x000000ff0600728c */ /* 0x000fe2000bf05270 */
[----:B------:R-:W-:Y:S01]  /*0680*/  VIADD R28, R28, 0x8 ;  /* 0x000000081c1c7836 */ /* 0x000fe20000000000 */
[----:B---3--:R-:W-:Y:S01]  /*0690*/  @P3 DFMA R10, R14, R16, R10 ;  /* 0x000000100e0a322b */ /* 0x008fe2000000000a */
[----:B------:R-:W-:Y:S01]  /*06a0*/  IADD3 R6, PT, PT, R6, 0x18, RZ ;  /* 0x0000001806067810 */ /* 0x000fe20007ffe0ff */
[----:B------:R-:W-:-:S06]  /*06b0*/  VIADD R8, R8, 0x18 ;  /* 0x0000001808087836 */ /* 0x000fcc0000000000 */
[----:B--2---:R-:W-:-:S08]  /*06c0*/  @P6 DFMA R10, R18, R20, R10 ;  /* 0x00000014120a622b */ /* 0x004fd0000000000a */
[----:B----4-:R-:W-:Y:S01]  /*06d0*/  @P4 DFMA R10, R22, R26, R10 ;  /* 0x0000001a160a422b */ /* 0x010fe2000000000a */
[----:B------:R-:W-:Y:S10]  /*06e0*/  BRA.U UP0, `(.L_x_32) ;  /* 0xfffffff900fc7547 */ /* 0x000ff4000b83ffff */
[----:B------:R-:W-:-:S07]  /*06f0*/  IMAD.U32 R6, RZ, RZ, UR8 ;  /* 0x00000008ff067e24 */ /* 0x000fce000f8e00ff */
.L_x_31:
[----:B------:R-:W0:Y:S02]  /*0700*/  LDCU UR6, c[0x0][0x3a4] ;  /* 0x00007480ff0677ac */ /* 0x000e240008000800 */
[----:B0-----:R-:W-:-:S04]  /*0710*/  ULOP3.LUT UR6, UR6, 0x7, URZ, 0xc0, !UPT ;  /* 0x0000000706067892 */ /* 0x001fc8000f8ec0ff */
[----:B------:R-:W-:-:S09]  /*0720*/  UISETP.NE.AND UP0, UPT, UR6, URZ, UPT ;  /* 0x000000ff0600728c */ /* 0x000fd2000bf05270 */
[----:B------:R-:W-:Y:S05]  /*0730*/  BRA.U !UP0, `(.L_x_33) ;  /* 0x0000000508787547 */ /* 0x000fea000b800000 */
[----:B------:R-:W-:Y:S02]  /*0740*/  UIADD3 UR6, UPT, UPT, UR6, -0x1, URZ ;  /* 0xffffffff06067890 */ /* 0x000fe4000fffe0ff */
[----:B------:R-:W-:Y:S02]  /*0750*/  UISETP.NE.AND UP1, UPT, UR7, URZ, UPT ;  /* 0x000000ff0700728c */ /* 0x000fe4000bf25270 */
[----:B------:R-:W-:-:S09]  /*0760*/  UISETP.GE.U32.AND UP0, UPT, UR6, 0x3, UPT ;  /* 0x000000030600788c */ /* 0x000fd2000bf06070 */
[----:B------:R-:W-:Y:S05]  /*0770*/  BRA.U !UP0, `(.L_x_34) ;  /* 0x00000001089c7547 */ /* 0x000fea000b800000 */
[----:B------:R-:W0:Y:S01]  /*0780*/  LDCU UR6, c[0x0][0x398] ;  /* 0x00007300ff0677ac */ /* 0x000e220008000800 */
[----:B------:R-:W1:Y:S01]  /*0790*/  LDC R15, c[0x0][0x3a4] ;  /* 0x0000e900ff0f7b82 */ /* 0x000e620000000800 */
[----:B------:R-:W-:-:S07]  /*07a0*/  IMAD.IADD R8, R2, 0x1, R6 ;  /* 0x0000000102087824 */ /* 0x000fce00078e0206 */
[----:B------:R-:W2:Y:S08]  /*07b0*/  LDC.64 R24, c[0x0][0x388] ;  /* 0x0000e200ff187b82 */ /* 0x000eb00000000a00 */
[----:B------:R-:W3:Y:S01]  /*07c0*/  LDC.64 R12, c[0x0][0x380] ;  /* 0x0000e000ff0c7b82 */ /* 0x000ee20000000a00 */
[----:B0-----:R-:W-:Y:S01]  /*07d0*/  ISETP.GE.AND P1, PT, R8, UR6, PT ;  /* 0x0000000608007c0c */ /* 0x001fe2000bf26270 */
[----:B------:R-:W-:-:S03]  /*07e0*/  IMAD R17, R7, UR6, R8 ;  /* 0x0000000607117c24 */ /* 0x000fc6000f8e0208 */
[----:B------:R-:W-:Y:S01]  /*07f0*/  ISETP.GT.AND P1, PT, R8, -0x1, !P1 ;  /* 0xffffffff0800780c */ /* 0x000fe20004f24270 */
[----:B------:R-:W-:Y:S02]  /*0800*/  IMAD R17, R17, 0x3, R0 ;  /* 0x0000000311117824 */ /* 0x000fe400078e0200 */
[----:B-1----:R-:W-:Y:S01]  /*0810*/  IMAD R15, R9, R15, R6 ;  /* 0x0000000f090f7224 */ /* 0x002fe200078e0206 */
[----:B------:R-:W-:-:S03]  /*0820*/  PLOP3.LUT P1, PT, P1, P0, PT, 0x80, 0x8 ;  /* 0x000000000008781c */ /* 0x000fc60000f21070 */
[----:B------:R-:W-:-:S04]  /*0830*/  IMAD R15, R15, 0x3, R0 ;  /* 0x000000030f0f7824 */ /* 0x000fc800078e0200 */
[----:B--2---:R-:W-:-:S06]  /*0840*/  IMAD.WIDE R24, R15, 0x8, R24 ;  /* 0x000000080f187825 */ /* 0x004fcc00078e0218 */
[----:B------:R-:W2:Y:S01]  /*0850*/  @P1 LDG.E.64 R20, desc[UR10][R24.64] ;  /* 0x0000000a18141981 */ /* 0x000ea2000c1e1b00 */
[----:B---3--:R-:W-:-:S05]  /*0860*/  IMAD.WIDE R12, R17, 0x8, R12 ;  /* 0x00000008110c7825 */ /* 0x008fca00078e020c */
[----:B------:R-:W2:Y:S01]  /*0870*/  @P1 LDG.E.64 R18, desc[UR10][R12.64] ;  /* 0x0000000a0c121981 */ /* 0x000ea2000c1e1b00 */
[C---:B------:R-:W-:Y:S02]  /*0880*/  VIADD R14, R8.reuse, 0x1 ;  /* 0x00000001080e7836 */ /* 0x040fe40000000000 */
[----:B------:R-:W-:-:S03]  /*0890*/  VIADD R15, R8, 0x2 ;  /* 0x00000002080f7836 */ /* 0x000fc60000000000 */
[----:B------:R-:W-:-:S04]  /*08a0*/  ISETP.GE.AND P2, PT, R14, UR6, PT ;  /* 0x000000060e007c0c */ /* 0x000fc8000bf46270 */
[----:B------:R-:W-:Y:S02]  /*08b0*/  ISETP.GT.AND P2, PT, R14, -0x1, !P2 ;  /* 0xffffffff0e00780c */ /* 0x000fe40005744270 */
[C---:B------:R-:W-:Y:S02]  /*08c0*/  ISETP.GE.AND P3, PT, R15.reuse, UR6, PT ;  /* 0x000000060f007c0c */ /* 0x040fe4000bf66270 */
[----:B------:R-:W-:Y:S01]  /*08d0*/  PLOP3.LUT P2, PT, P2, P0, PT, 0x80, 0x8 ;  /* 0x000000000008781c */ /* 0x000fe20001741070 */
[----:B------:R-:W-:Y:S01]  /*08e0*/  VIADD R8, R8, 0x3 ;  /* 0x0000000308087836 */ /* 0x000fe20000000000 */
[----:B------:R-:W-:-:S04]  /*08f0*/  ISETP.GT.AND P3, PT, R15, -0x1, !P3 ;  /* 0xffffffff0f00780c */ /* 0x000fc80005f64270 */
[C---:B------:R-:W-:Y:S02]  /*0900*/  ISETP.GE.AND P4, PT, R8.reuse, UR6, PT ;  /* 0x0000000608007c0c */ /* 0x040fe4000bf86270 */
[----:B------:R-:W-:Y:S02]  /*0910*/  PLOP3.LUT P3, PT, P3, P0, PT, 0x80, 0x8 ;  /* 0x000000000008781c */ /* 0x000fe40001f61070 */
[----:B------:R-:W-:-:S03]  /*0920*/  ISETP.GT.AND P4, PT, R8, -0x1, !P4 ;  /* 0xffffffff0800780c */ /* 0x000fc60006784270 */
[----:B------:R-:W3:Y:S01]  /*0930*/  @P2 LDG.E.64 R14, desc[UR10][R24.64+0x18] ;  /* 0x0000180a180e2981 */ /* 0x000ee2000c1e1b00 */
[----:B------:R-:W-:-:S03]  /*0940*/  PLOP3.LUT P4, PT, P4, P0, PT, 0x80, 0x8 ;  /* 0x000000000008781c */ /* 0x000fc60002781070 */
[----:B------:R-:W3:Y:S10]  /*0950*/  @P2 LDG.E.64 R16, desc[UR10][R12.64+0x18] ;  /* 0x0000180a0c102981 */ /* 0x000ef4000c1e1b00 */
[----:B------:R-:W4:Y:S04]  /*0960*/  @P4 LDG.E.64 R22, desc[UR10][R24.64+0x48] ;  /* 0x0000480a18164981 */ /* 0x000f28000c1e1b00 */
[----:B------:R-:W4:Y:S01]  /*0970*/  @P4 LDG.E.64 R26, desc[UR10][R12.64+0x48] ;  /* 0x0000480a0c1a4981 */ /* 0x000f22000c1e1b00 */
[----:B--2---:R-:W-:-:S03]  /*0980*/  @P1 DFMA R10, R20, R18, R10 ;  /* 0x00000012140a122b */ /* 0x004fc6000000000a */
[----:B------:R-:W2:Y:S04]  /*0990*/  @P3 LDG.E.64 R18, desc[UR10][R24.64+0x30] ;  /* 0x0000300a18123981 */ /* 0x000ea8000c1e1b00 */
[----:B------:R-:W2:Y:S01]  /*09a0*/  @P3 LDG.E.64 R20, desc[UR10][R12.64+0x30] ;  /* 0x0000300a0c143981 */ /* 0x000ea2000c1e1b00 */
[----:B------:R-:W-:Y:S01]  /*09b0*/  IADD3 R6, PT, PT, R6, 0x4, RZ ;  /* 0x0000000406067810 */ /* 0x000fe20007ffe0ff */
[----:B---3--:R-:W-:-:S08]  /*09c0*/  @P2 DFMA R10, R14, R16, R10 ;  /* 0x000000100e0a222b */ /* 0x008fd0000000000a */
[----:B--2---:R-:W-:-:S08]  /*09d0*/  @P3 DFMA R10, R18, R20, R10 ;  /* 0x00000014120a322b */ /* 0x004fd0000000000a */
[----:B----4-:R-:W-:-:S11]  /*09e0*/  @P4 DFMA R10, R22, R26, R10 ;  /* 0x0000001a160a422b */ /* 0x010fd6000000000a */
.L_x_34:
[----:B------:R-:W-:Y:S05]  /*09f0*/  BRA.U !UP1, `(.L_x_33) ;  /* 0x0000000109c87547 */ /* 0x000fea000b800000 */
[----:B------:R-:W-:-:S09]  /*0a00*/  UISETP.NE.AND UP0, UPT, UR7, 0x1, UPT ;  /* 0x000000010700788c */ /* 0x000fd2000bf05270 */
[----:B------:R-:W-:Y:S05]  /*0a10*/  BRA.U !UP0, `(.L_x_35) ;  /* 0x0000000108647547 */ /* 0x000fea000b800000 */
[----:B------:R-:W0:Y:S01]  /*0a20*/  LDCU UR6, c[0x0][0x398] ;  /* 0x00007300ff0677ac */ /* 0x000e220008000800 */
[----:B------:R-:W1:Y:S01]  /*0a30*/  LDC R14, c[0x0][0x3a4] ;  /* 0x0000e900ff0e7b82 */ /* 0x000e620000000800 */
[----:B------:R-:W-:-:S04]  /*0a40*/  IMAD.IADD R8, R2, 0x1, R6 ;  /* 0x0000000102087824 */ /* 0x000fc800078e0206 */
[----:B------:R-:W-:-:S03]  /*0a50*/  VIADD R18, R8, 0x1 ;  /* 0x0000000108127836 */ /* 0x000fc60000000000 */
[----:B------:R-:W2:Y:S08]  /*0a60*/  LDC.64 R16, c[0x0][0x388] ;  /* 0x0000e200ff107b82 */ /* 0x000eb00000000a00 */
[----:B------:R-:W3:Y:S01]  /*0a70*/  LDC.64 R12, c[0x0][0x380] ;  /* 0x0000e000ff0c7b82 */ /* 0x000ee20000000a00 */
[----:B0-----:R-:W-:Y:S01]  /*0a80*/  ISETP.GE.AND P1, PT, R8, UR6, PT ;  /* 0x0000000608007c0c */ /* 0x001fe2000bf26270 */
[----:B------:R-:W-:Y:S01]  /*0a90*/  IMAD R15, R7, UR6, R8 ;  /* 0x00000006070f7c24 */ /* 0x000fe2000f8e0208 */
[----:B------:R-:W-:-:S02]  /*0aa0*/  ISETP.GE.AND P2, PT, R18, UR6, PT ;  /* 0x0000000612007c0c */ /* 0x000fc4000bf46270 */
[----:B------:R-:W-:Y:S01]  /*0ab0*/  ISETP.GT.AND P1, PT, R8, -0x1, !P1 ;  /* 0xffffffff0800780c */ /* 0x000fe20004f24270 */
[----:B------:R-:W-:Y:S01]  /*0ac0*/  IMAD R15, R15, 0x3, R0 ;  /* 0x000000030f0f7824 */ /* 0x000fe200078e0200 */
[----:B------:R-:W-:Y:S01]  /*0ad0*/  ISETP.GT.AND P2, PT, R18, -0x1, !P2 ;  /* 0xffffffff1200780c */ /* 0x000fe20005744270 */
[----:B-1----:R-:W-:Y:S01]  /*0ae0*/  IMAD R19, R9, R14, R6 ;  /* 0x0000000e09137224 */ /* 0x002fe200078e0206 */
[----:B------:R-:W-:Y:S02]  /*0af0*/  PLOP3.LUT P1, PT, P1, P0, PT, 0x80, 0x8 ;  /* 0x000000000008781c */ /* 0x000fe40000f21070 */
[----:B------:R-:W-:Y:S01]  /*0b00*/  PLOP3.LUT P2, PT, P2, P0, PT, 0x80, 0x8 ;  /* 0x000000000008781c */ /* 0x000fe20001741070 */
[----:B------:R-:W-:-:S04]  /*0b10*/  IMAD R19, R19, 0x3, R0 ;  /* 0x0000000313137824 */ /* 0x000fc800078e0200 */
[----:B--2---:R-:W-:-:S04]  /*0b20*/  IMAD.WIDE R16, R19, 0x8, R16 ;  /* 0x0000000813107825 */ /* 0x004fc800078e0210 */
[----:B---3--:R-:W-:-:S04]  /*0b30*/  IMAD.WIDE R22, R15, 0x8, R12 ;  /* 0x000000080f167825 */ /* 0x008fc800078e020c */
[----:B------:R-:W2:Y:S04]  /*0b40*/  @P2 LDG.E.64 R18, desc[UR10][R16.64+0x18] ;  /* 0x0000180a10122981 */ /* 0x000ea8000c1e1b00 */
[----:B------:R-:W3:Y:S04]  /*0b50*/  @P1 LDG.E.64 R12, desc[UR10][R16.64] ;  /* 0x0000000a100c1981 */ /* 0x000ee8000c1e1b00 */
[----:B------:R-:W3:Y:S04]  /*0b60*/  @P1 LDG.E.64 R14, desc[UR10][R22.64] ;  /* 0x0000000a160e1981 */ /* 0x000ee8000c1e1b00 */
[----:B------:R-:W2:Y:S01]  /*0b70*/  @P2 LDG.E.64 R20, desc[UR10][R22.64+0x18] ;  /* 0x0000180a16142981 */ /* 0x000ea2000c1e1b00 */
[----:B------:R-:W-:Y:S01]  /*0b80*/  VIADD R6, R6, 0x2 ;  /* 0x0000000206067836 */ /* 0x000fe20000000000 */
[----:B---3--:R-:W-:-:S08]  /*0b90*/  @P1 DFMA R10, R12, R14, R10 ;  /* 0x0000000e0c0a122b */ /* 0x008fd0000000000a */
[----:B--2---:R-:W-:-:S11]  /*0ba0*/  @P2 DFMA R10, R18, R20, R10 ;  /* 0x00000014120a222b */ /* 0x004fd6000000000a */
.L_x_35:
[----:B------:R-:W0:Y:S02]  /*0bb0*/  LDC R16, c[0x0][0x3a4] ;  /* 0x0000e900ff107b82 */ /* 0x000e240000000800 */
[----:B0-----:R-:W-:-:S04]  /*0bc0*/  LOP3.LUT R8, R16, 0x1, RZ, 0xc0, !PT ;  /* 0x0000000110087812 */ /* 0x001fc800078ec0ff */
[----:B------:R-:W-:-:S13]  /*0bd0*/  ISETP.NE.U32.AND P1, PT, R8, 0x1, PT ;  /* 0x000000010800780c */ /* 0x000fda0003f25070 */
[----:B------:R-:W-:Y:S05]  /*0be0*/  @P1 BRA `(.L_x_33) ;  /* 0x00000000004c1947 */ /* 0x000fea0003800000 */
[----:B------:R-:W0:Y:S01]  /*0bf0*/  LDCU UR6, c[0x0][0x398] ;  /* 0x00007300ff0677ac */ /* 0x000e220008000800 */
[----:B------:R-:W-:Y:S01]  /*0c00*/  IMAD.IADD R8, R2, 0x1, R6 ;  /* 0x0000000102087824 */ /* 0x000fe200078e0206 */
[----:B------:R-:W-:Y:S04]  /*0c10*/  BSSY.RECONVERGENT B0, `(.L_x_33) ;  /* 0x0000010000007945 */ /* 0x000fe80003800200 */
[----:B0-----:R-:W-:-:S04]  /*0c20*/  ISETP.GE.AND P1, PT, R8, UR6, PT ;  /* 0x0000000608007c0c */ /* 0x001fc8000bf26270 */
[----:B------:R-:W-:-:S04]  /*0c30*/  ISETP.GT.AND P1, PT, R8, -0x1, !P1 ;  /* 0xffffffff0800780c */ /* 0x000fc80004f24270 */
[----:B------:R-:W-:-:S13]  /*0c40*/  PLOP3.LUT P1, PT, P1, P0, PT, 0x80, 0x8 ;  /* 0x000000000008781c */ /* 0x000fda0000f21070 */
[----:B------:R-:W-:Y:S05]  /*0c50*/  @!P1 BRA `(.L_x_36) ;  /* 0x00000000002c9947 */ /* 0x000fea0003800000 */
[----:B------:R-:W0:Y:S01]  /*0c60*/  LDC.64 R14, c[0x0][0x388] ;  /* 0x0000e200ff0e7b82 */ /* 0x000e220000000a00 */
[----:B------:R-:W-:Y:S02]  /*0c70*/  IMAD R9, R9, R16, R6 ;  /* 0x0000001009097224 */ /* 0x000fe400078e0206 */
[----:B------:R-:W-:Y:S02]  /*0c80*/  IMAD R7, R7, UR6, R8 ;  /* 0x0000000607077c24 */ /* 0x000fe4000f8e0208 */
[--C-:B------:R-:W-:Y:S02]  /*0c90*/  IMAD R9, R9, 0x3, R0.reuse ;  /* 0x0000000309097824 */ /* 0x100fe400078e0200 */
[----:B------:R-:W-:Y:S01]  /*0ca0*/  IMAD R7, R7, 0x3, R0 ;  /* 0x0000000307077824 */ /* 0x000fe200078e0200 */
[----:B------:R-:W1:Y:S01]  /*0cb0*/  LDC.64 R12, c[0x0][0x380] ;  /* 0x0000e000ff0c7b82 */ /* 0x000e620000000a00 */
[----:B0-----:R-:W-:-:S06]  /*0cc0*/  IMAD.WIDE R14, R9, 0x8, R14 ;  /* 0x00000008090e7825 */ /* 0x001fcc00078e020e */
[----:B------:R-:W2:Y:S01]  /*0cd0*/  LDG.E.64 R14, desc[UR10][R14.64] ;  /* 0x0000000a0e0e7981 */ /* 0x000ea2000c1e1b00 */
[----:B-1----:R-:W-:-:S06]  /*0ce0*/  IMAD.WIDE R12, R7, 0x8, R12 ;  /* 0x00000008070c7825 */ /* 0x002fcc00078e020c */
[----:B------:R-:W2:Y:S02]  /*0cf0*/  LDG.E.64 R12, desc[UR10][R12.64] ;  /* 0x0000000a0c0c7981 */ /* 0x000ea4000c1e1b00 */
[----:B--2---:R-:W-:-:S11]  /*0d00*/  DFMA R10, R14, R12, R10 ;  /* 0x0000000c0e0a722b */ /* 0x004fd6000000000a */
.L_x_36:
[----:B------:R-:W-:Y:S05]  /*0d10*/  BSYNC.RECONVERGENT B0 ;  /* 0x0000000000007941 */ /* 0x000fea0003800200 */
.L_x_33:
[----:B------:R-:W-:Y:S05]  /*0d20*/  @P5 BRA `(.L_x_37) ;  /* 0xfffffff400245947 */ /* 0x000fea000383ffff */
[----:B------:R-:W-:-:S05]  /*0d30*/  VIADD R0, R0, 0x1 ;  /* 0x0000000100007836 */ /* 0x000fca0000000000 */
[----:B------:R-:W-:-:S13]  /*0d40*/  ISETP.NE.AND P0, PT, R0, 0x3, PT ;  /* 0x000000030000780c */ /* 0x000fda0003f05270 */
[----:B------:R-:W-:Y:S05]  /*0d50*/  @P0 BRA `(.L_x_38) ;  /* 0xfffffff400140947 */ /* 0x000fea000383ffff */
.L_x_30:
[----:B------:R-:W0:Y:S01]  /*0d60*/  S2R R0, SR_TID.Y ;  /* 0x0000000000007919 */ /* 0x000e220000002200 */
[----:B------:R-:W0:Y:S01]  /*0d70*/  LDC.64 R6, c[0x0][0x398] ;  /* 0x0000e600ff067b82 */ /* 0x000e220000000a00 */
[----:B------:R-:W-:-:S07]  /*0d80*/  UIADD3 UR6, UPT, UPT, UR4, UR9, URZ ;  /* 0x0000000904067290 */ /* 0x000fce000fffe0ff */
[----:B------:R-:W1:Y:S01]  /*0d90*/  LDC.64 R4, c[0x0][0x390] ;  /* 0x0000e400ff047b82 */ /* 0x000e620000000a00 */
[----:B0-----:R-:W-:-:S04]  /*0da0*/  IMAD R0, R7, UR6, R0 ;  /* 0x0000000607007c24 */ /* 0x001fc8000f8e0200 */
[----:B------:R-:W-:-:S04]  /*0db0*/  IMAD R3, R0, R6, R3 ;  /* 0x0000000600037224 */ /* 0x000fc800078e0203 */
[----:B-1----:R-:W-:-:S05]  /*0dc0*/  IMAD.WIDE.U32 R2, R3, 0x8, R4 ;  /* 0x0000000803027825 */ /* 0x002fca00078e0004 */
[----:B------:R-:W-:Y:S01]  /*0dd0*/  STG.E.64 desc[UR10][R2.64], R10 ;  /* 0x0000000a02007986 */ /* 0x000fe2000c101b0a */
[----:B------:R-:W-:Y:S05]  /*0de0*/  EXIT ;  /* 0x000000000000794d */ /* 0x000fea0003800000 */
.L_x_39:
        /* <DEDUP_REMOVED lines=9> */
.L_x_41:


//--------------------- .nv.shared._Z19untiled_convolutionPdiiiS_iiiS_i --------------------------
	.section	.nv.shared._Z19untiled_convolutionPdiiiS_iiiS_i,"aw",@nobits
	.sectionflags	@""
	.align	16
	.zero		1024


//--------------------- .nv.shared.reserved.0     --------------------------
	.section	.nv.shared.reserved.0,"aw",@nobits
	.weak		__nv_reservedSMEM_offset_0_alias
	.size		__nv_reservedSMEM_offset_0_alias, 0, 64
	.other		__nv_reservedSMEM_offset_0_alias,@"STO_CUDA_RESERVED_SHARED STV_DEFAULT"
__nv_reservedSMEM_offset_0_alias:
	.zero		0
	.zero		64


//--------------------- .nv.shared._Z20untiled_convolution1PdS_S_iiii --------------------------
	.section	.nv.shared._Z20untiled_convolution1PdS_S_iiii,"aw",@nobits
	.sectionflags	@""
	.align	16
	.zero		1024


//--------------------- .nv.constant0._Z19untiled_convolutionPdiiiS_iiiS_i --------------------------
	.section	.nv.constant0._Z19untiled_convolutionPdiiiS_iiiS_i,"a",@progbits
	.sectionflags	@""
	.align	4
.nv.constant0._Z19untiled_convolutionPdiiiS_iiiS_i:
	.zero		956


//--------------------- .nv.constant0._Z20untiled_convolution1PdS_S_iiii --------------------------
	.section	.nv.constant0._Z20untiled_convolution1PdS_S_iiii,"a",@progbits
	.sectionflags	@""
	.align	4
.nv.constant0._Z20untiled_convolution1PdS_S_iiii:
	.zero		936


//--------------------- SYMBOLS --------------------------

	.type		.nv.reservedSmem.offset0,@object
	.size		.nv.reservedSmem.offset0,0x4
	.type		.nv.reservedSmem.cap,@object
	.size		.nv.reservedSmem.cap,0x4
